//
// Generated by NVIDIA NVVM Compiler
//
// Compiler Build ID: CL-36424714
// Cuda compilation tools, release 13.0, V13.0.88
// Based on NVVM 20.0.0
//

.version 9.0
.target sm_100
.address_size 64

	// .globl	_Z6conv2DPKfS0_Pfmmmm

.visible .entry _Z6conv2DPKfS0_Pfmmmm(
	.param .u64 .ptr .align 1 _Z6conv2DPKfS0_Pfmmmm_param_0,
	.param .u64 .ptr .align 1 _Z6conv2DPKfS0_Pfmmmm_param_1,
	.param .u64 .ptr .align 1 _Z6conv2DPKfS0_Pfmmmm_param_2,
	.param .u64 _Z6conv2DPKfS0_Pfmmmm_param_3,
	.param .u64 _Z6conv2DPKfS0_Pfmmmm_param_4,
	.param .u64 _Z6conv2DPKfS0_Pfmmmm_param_5,
	.param .u64 _Z6conv2DPKfS0_Pfmmmm_param_6
)
{
	.reg .pred 	%p<95>;
	.reg .b32 	%r<40>;
	.reg .b32 	%f<101>;
	.reg .b64 	%rd<151>;

	ld.param.u64 	%rd31, [_Z6conv2DPKfS0_Pfmmmm_param_0];
	ld.param.u64 	%rd32, [_Z6conv2DPKfS0_Pfmmmm_param_1];
	ld.param.u64 	%rd27, [_Z6conv2DPKfS0_Pfmmmm_param_3];
	ld.param.u64 	%rd28, [_Z6conv2DPKfS0_Pfmmmm_param_4];
	ld.param.u64 	%rd29, [_Z6conv2DPKfS0_Pfmmmm_param_5];
	ld.param.u64 	%rd30, [_Z6conv2DPKfS0_Pfmmmm_param_6];
	cvta.to.global.u64 	%rd1, %rd32;
	cvta.to.global.u64 	%rd2, %rd31;
	mov.u32 	%r21, %ntid.y;
	mov.u32 	%r22, %ctaid.y;
	mov.u32 	%r23, %tid.y;
	mad.lo.s32 	%r24, %r21, %r22, %r23;
	mov.u32 	%r25, %ntid.x;
	mov.u32 	%r26, %ctaid.x;
	mov.u32 	%r27, %tid.x;
	mad.lo.s32 	%r28, %r25, %r26, %r27;
	cvt.u64.u32 	%rd3, %r24;
	setp.le.u64 	%p2, %rd27, %rd3;
	cvt.s64.s32 	%rd4, %r28;
	setp.le.u64 	%p3, %rd28, %rd4;
	or.pred  	%p4, %p2, %p3;
	mov.f32 	%f79, 0f00000000;
	@%p4 bra 	$L__BB0_46;
	setp.eq.s64 	%p5, %rd29, 0;
	@%p5 bra 	$L__BB0_45;
	cvt.u32.u64 	%r29, %rd4;
	add.s64 	%rd33, %rd30, -1;
	shr.u64 	%rd34, %rd33, 1;
	cvt.u32.u64 	%r1, %rd34;
	setp.eq.s64 	%p6, %rd30, 0;
	sub.s32 	%r2, %r29, %r1;
	@%p6 bra 	$L__BB0_45;
	and.b64  	%rd5, %rd30, 7;
	and.b64  	%rd6, %rd30, -8;
	and.b64  	%rd7, %rd30, 1;
	neg.s64 	%rd8, %rd6;
	add.s32 	%r3, %r2, 3;
	shl.b64 	%rd9, %rd30, 2;
	add.s64 	%rd36, %rd29, -1;
	shr.u64 	%rd37, %rd36, 1;
	cvt.u32.u64 	%r32, %rd37;
	cvt.u32.u64 	%r33, %rd3;
	sub.s32 	%r4, %r33, %r32;
	mov.f32 	%f79, 0f00000000;
	mov.b64 	%rd145, 0;
$L__BB0_4:
	setp.lt.u64 	%p7, %rd30, 8;
	cvt.u32.u64 	%r34, %rd145;
	add.s32 	%r35, %r4, %r34;
	setp.gt.s32 	%p8, %r35, -1;
	cvt.s64.s32 	%rd39, %r35;
	setp.gt.u64 	%p9, %rd27, %rd39;
	and.pred  	%p1, %p8, %p9;
	mul.lo.s64 	%rd11, %rd28, %rd39;
	mul.lo.s64 	%rd12, %rd145, %rd30;
	mov.b64 	%rd149, 0;
	@%p7 bra 	$L__BB0_23;
	mad.lo.s64 	%rd146, %rd9, %rd145, %rd1;
	mov.b64 	%rd147, 0;
	mov.u32 	%r39, %r3;
$L__BB0_6:
	.pragma "nounroll";
	add.s32 	%r6, %r39, -3;
	setp.gt.s32 	%p10, %r6, -1;
	cvt.s64.s32 	%rd41, %r6;
	setp.gt.u64 	%p11, %rd28, %rd41;
	and.pred  	%p12, %p10, %p11;
	and.pred  	%p13, %p1, %p12;
	not.pred 	%p14, %p13;
	@%p14 bra 	$L__BB0_8;
	cvt.u64.u32 	%rd42, %r6;
	add.s64 	%rd43, %rd11, %rd42;
	shl.b64 	%rd44, %rd43, 2;
	add.s64 	%rd45, %rd2, %rd44;
	ld.global.nc.f32 	%f44, [%rd45];
	ld.global.nc.f32 	%f45, [%rd146];
	fma.rn.f32 	%f79, %f44, %f45, %f79;
$L__BB0_8:
	add.s32 	%r7, %r39, -2;
	setp.gt.s32 	%p15, %r7, -1;
	cvt.s64.s32 	%rd46, %r7;
	setp.gt.u64 	%p16, %rd28, %rd46;
	and.pred  	%p17, %p15, %p16;
	and.pred  	%p18, %p1, %p17;
	and.b64  	%rd47, %rd147, 4294967288;
	add.s64 	%rd48, %rd12, %rd47;
	shl.b64 	%rd49, %rd48, 2;
	add.s64 	%rd16, %rd1, %rd49;
	not.pred 	%p19, %p18;
	@%p19 bra 	$L__BB0_10;
	cvt.u64.u32 	%rd50, %r7;
	add.s64 	%rd51, %rd11, %rd50;
	shl.b64 	%rd52, %rd51, 2;
	add.s64 	%rd53, %rd2, %rd52;
	ld.global.nc.f32 	%f46, [%rd53];
	ld.global.nc.f32 	%f47, [%rd16+4];
	fma.rn.f32 	%f79, %f46, %f47, %f79;
$L__BB0_10:
	add.s32 	%r8, %r39, -1;
	setp.gt.s32 	%p20, %r8, -1;
	cvt.s64.s32 	%rd54, %r8;
	setp.gt.u64 	%p21, %rd28, %rd54;
	and.pred  	%p22, %p20, %p21;
	and.pred  	%p23, %p1, %p22;
	not.pred 	%p24, %p23;
	@%p24 bra 	$L__BB0_12;
	cvt.u64.u32 	%rd55, %r8;
	add.s64 	%rd56, %rd11, %rd55;
	shl.b64 	%rd57, %rd56, 2;
	add.s64 	%rd58, %rd2, %rd57;
	ld.global.nc.f32 	%f48, [%rd58];
	ld.global.nc.f32 	%f49, [%rd16+8];
	fma.rn.f32 	%f79, %f48, %f49, %f79;
$L__BB0_12:
	add.s32 	%r9, %r39, 4;
	setp.gt.s32 	%p25, %r39, -1;
	cvt.s64.s32 	%rd59, %r39;
	setp.gt.u64 	%p26, %rd28, %rd59;
	and.pred  	%p27, %p25, %p26;
	and.pred  	%p28, %p1, %p27;
	not.pred 	%p29, %p28;
	@%p29 bra 	$L__BB0_14;
	cvt.u64.u32 	%rd60, %r39;
	add.s64 	%rd61, %rd11, %rd60;
	shl.b64 	%rd62, %rd61, 2;
	add.s64 	%rd63, %rd2, %rd62;
	ld.global.nc.f32 	%f50, [%rd63];
	ld.global.nc.f32 	%f51, [%rd16+12];
	fma.rn.f32 	%f79, %f50, %f51, %f79;
$L__BB0_14:
	add.s32 	%r10, %r39, 1;
	setp.gt.s32 	%p30, %r10, -1;
	cvt.s64.s32 	%rd64, %r10;
	setp.gt.u64 	%p31, %rd28, %rd64;
	and.pred  	%p32, %p30, %p31;
	and.pred  	%p33, %p1, %p32;
	not.pred 	%p34, %p33;
	@%p34 bra 	$L__BB0_16;
	cvt.u64.u32 	%rd65, %r10;
	add.s64 	%rd66, %rd11, %rd65;
	shl.b64 	%rd67, %rd66, 2;
	add.s64 	%rd68, %rd2, %rd67;
	ld.global.nc.f32 	%f52, [%rd68];
	ld.global.nc.f32 	%f53, [%rd16+16];
	fma.rn.f32 	%f79, %f52, %f53, %f79;
$L__BB0_16:
	add.s32 	%r11, %r39, 2;
	setp.gt.s32 	%p35, %r11, -1;
	cvt.s64.s32 	%rd69, %r11;
	setp.gt.u64 	%p36, %rd28, %rd69;
	and.pred  	%p37, %p35, %p36;
	and.pred  	%p38, %p1, %p37;
	not.pred 	%p39, %p38;
	@%p39 bra 	$L__BB0_18;
	cvt.u64.u32 	%rd70, %r11;
	add.s64 	%rd71, %rd11, %rd70;
	shl.b64 	%rd72, %rd71, 2;
	add.s64 	%rd73, %rd2, %rd72;
	ld.global.nc.f32 	%f54, [%rd73];
	ld.global.nc.f32 	%f55, [%rd16+20];
	fma.rn.f32 	%f79, %f54, %f55, %f79;
$L__BB0_18:
	add.s32 	%r12, %r39, 3;
	setp.gt.s32 	%p40, %r12, -1;
	cvt.s64.s32 	%rd74, %r12;
	setp.gt.u64 	%p41, %rd28, %rd74;
	and.pred  	%p42, %p40, %p41;
	and.pred  	%p43, %p1, %p42;
	not.pred 	%p44, %p43;
	@%p44 bra 	$L__BB0_20;
	cvt.u64.u32 	%rd75, %r12;
	add.s64 	%rd76, %rd11, %rd75;
	shl.b64 	%rd77, %rd76, 2;
	add.s64 	%rd78, %rd2, %rd77;
	ld.global.nc.f32 	%f56, [%rd78];
	ld.global.nc.f32 	%f57, [%rd16+24];
	fma.rn.f32 	%f79, %f56, %f57, %f79;
$L__BB0_20:
	setp.gt.s32 	%p45, %r9, -1;
	cvt.s64.s32 	%rd79, %r9;
	setp.gt.u64 	%p46, %rd28, %rd79;
	and.pred  	%p47, %p45, %p46;
	and.pred  	%p48, %p1, %p47;
	not.pred 	%p49, %p48;
	@%p49 bra 	$L__BB0_22;
	cvt.u64.u32 	%rd80, %r9;
	add.s64 	%rd81, %rd11, %rd80;
	shl.b64 	%rd82, %rd81, 2;
	add.s64 	%rd83, %rd2, %rd82;
	ld.global.nc.f32 	%f58, [%rd83];
	ld.global.nc.f32 	%f59, [%rd16+28];
	fma.rn.f32 	%f79, %f58, %f59, %f79;
$L__BB0_22:
	add.s64 	%rd147, %rd147, 8;
	add.s64 	%rd84, %rd8, %rd147;
	add.s32 	%r39, %r39, 8;
	add.s64 	%rd146, %rd146, 32;
	setp.ne.s64 	%p50, %rd84, 0;
	mov.u64 	%rd149, %rd6;
	@%p50 bra 	$L__BB0_6;
$L__BB0_23:
	setp.eq.s64 	%p51, %rd5, 0;
	@%p51 bra 	$L__BB0_44;
	add.s64 	%rd85, %rd5, -1;
	setp.lt.u64 	%p52, %rd85, 3;
	@%p52 bra 	$L__BB0_34;
	cvt.u32.u64 	%r36, %rd149;
	add.s32 	%r14, %r2, %r36;
	setp.gt.s32 	%p53, %r14, -1;
	cvt.s64.s32 	%rd86, %r14;
	setp.gt.u64 	%p54, %rd28, %rd86;
	and.pred  	%p55, %p53, %p54;
	and.pred  	%p57, %p1, %p55;
	not.pred 	%p58, %p57;
	@%p58 bra 	$L__BB0_27;
	cvt.u64.u32 	%rd87, %r14;
	add.s64 	%rd88, %rd11, %rd87;
	shl.b64 	%rd89, %rd88, 2;
	add.s64 	%rd90, %rd2, %rd89;
	ld.global.nc.f32 	%f61, [%rd90];
	add.s64 	%rd91, %rd149, %rd12;
	shl.b64 	%rd92, %rd91, 2;
	add.s64 	%rd93, %rd1, %rd92;
	ld.global.nc.f32 	%f62, [%rd93];
	fma.rn.f32 	%f79, %f61, %f62, %f79;
$L__BB0_27:
	add.s32 	%r15, %r14, 1;
	setp.gt.s32 	%p59, %r15, -1;
	cvt.s64.s32 	%rd94, %r15;
	setp.gt.u64 	%p60, %rd28, %rd94;
	and.pred  	%p61, %p59, %p60;
	and.pred  	%p62, %p1, %p61;
	and.b64  	%rd95, %rd149, 4294967295;
	add.s64 	%rd96, %rd12, %rd95;
	shl.b64 	%rd97, %rd96, 2;
	add.s64 	%rd20, %rd1, %rd97;
	not.pred 	%p63, %p62;
	@%p63 bra 	$L__BB0_29;
	cvt.u64.u32 	%rd98, %r15;
	add.s64 	%rd99, %rd11, %rd98;
	shl.b64 	%rd100, %rd99, 2;
	add.s64 	%rd101, %rd2, %rd100;
	ld.global.nc.f32 	%f63, [%rd101];
	ld.global.nc.f32 	%f64, [%rd20+4];
	fma.rn.f32 	%f79, %f63, %f64, %f79;
$L__BB0_29:
	add.s32 	%r16, %r14, 2;
	setp.gt.s32 	%p64, %r16, -1;
	cvt.s64.s32 	%rd102, %r16;
	setp.gt.u64 	%p65, %rd28, %rd102;
	and.pred  	%p66, %p64, %p65;
	and.pred  	%p67, %p1, %p66;
	not.pred 	%p68, %p67;
	@%p68 bra 	$L__BB0_31;
	cvt.u64.u32 	%rd103, %r16;
	add.s64 	%rd104, %rd11, %rd103;
	shl.b64 	%rd105, %rd104, 2;
	add.s64 	%rd106, %rd2, %rd105;
	ld.global.nc.f32 	%f65, [%rd106];
	ld.global.nc.f32 	%f66, [%rd20+8];
	fma.rn.f32 	%f79, %f65, %f66, %f79;
$L__BB0_31:
	add.s32 	%r17, %r14, 3;
	setp.gt.s32 	%p69, %r17, -1;
	cvt.s64.s32 	%rd107, %r17;
	setp.gt.u64 	%p70, %rd28, %rd107;
	and.pred  	%p71, %p69, %p70;
	and.pred  	%p72, %p1, %p71;
	not.pred 	%p73, %p72;
	@%p73 bra 	$L__BB0_33;
	cvt.u64.u32 	%rd108, %r17;
	add.s64 	%rd109, %rd11, %rd108;
	shl.b64 	%rd110, %rd109, 2;
	add.s64 	%rd111, %rd2, %rd110;
	ld.global.nc.f32 	%f67, [%rd111];
	ld.global.nc.f32 	%f68, [%rd20+12];
	fma.rn.f32 	%f79, %f67, %f68, %f79;
$L__BB0_33:
	add.s64 	%rd112, %rd149, 4;
	and.b64  	%rd149, %rd112, 4294967295;
$L__BB0_34:
	and.b64  	%rd113, %rd30, 3;
	setp.eq.s64 	%p74, %rd113, 0;
	@%p74 bra 	$L__BB0_44;
	setp.eq.s64 	%p75, %rd113, 1;
	@%p75 bra 	$L__BB0_41;
	cvt.u32.u64 	%r37, %rd149;
	add.s32 	%r18, %r2, %r37;
	setp.gt.s32 	%p76, %r18, -1;
	cvt.s64.s32 	%rd114, %r18;
	setp.gt.u64 	%p77, %rd28, %rd114;
	and.pred  	%p78, %p76, %p77;
	and.pred  	%p80, %p1, %p78;
	not.pred 	%p81, %p80;
	@%p81 bra 	$L__BB0_38;
	cvt.u64.u32 	%rd115, %r18;
	add.s64 	%rd116, %rd11, %rd115;
	shl.b64 	%rd117, %rd116, 2;
	add.s64 	%rd118, %rd2, %rd117;
	ld.global.nc.f32 	%f70, [%rd118];
	add.s64 	%rd119, %rd149, %rd12;
	shl.b64 	%rd120, %rd119, 2;
	add.s64 	%rd121, %rd1, %rd120;
	ld.global.nc.f32 	%f71, [%rd121];
	fma.rn.f32 	%f79, %f70, %f71, %f79;
$L__BB0_38:
	add.s32 	%r19, %r18, 1;
	setp.gt.s32 	%p82, %r19, -1;
	cvt.s64.s32 	%rd122, %r19;
	setp.gt.u64 	%p83, %rd28, %rd122;
	and.pred  	%p84, %p82, %p83;
	and.pred  	%p85, %p1, %p84;
	not.pred 	%p86, %p85;
	@%p86 bra 	$L__BB0_40;
	cvt.u64.u32 	%rd123, %r19;
	add.s64 	%rd124, %rd11, %rd123;
	shl.b64 	%rd125, %rd124, 2;
	add.s64 	%rd126, %rd2, %rd125;
	ld.global.nc.f32 	%f72, [%rd126];
	and.b64  	%rd127, %rd149, 4294967295;
	add.s64 	%rd128, %rd12, %rd127;
	shl.b64 	%rd129, %rd128, 2;
	add.s64 	%rd130, %rd1, %rd129;
	ld.global.nc.f32 	%f73, [%rd130+4];
	fma.rn.f32 	%f79, %f72, %f73, %f79;
$L__BB0_40:
	add.s64 	%rd131, %rd149, 2;
	and.b64  	%rd149, %rd131, 4294967295;
$L__BB0_41:
	setp.eq.s64 	%p87, %rd7, 0;
	@%p87 bra 	$L__BB0_44;
	cvt.u32.u64 	%r38, %rd149;
	add.s32 	%r20, %r2, %r38;
	setp.gt.s32 	%p88, %r20, -1;
	cvt.s64.s32 	%rd132, %r20;
	setp.gt.u64 	%p89, %rd28, %rd132;
	and.pred  	%p90, %p88, %p89;
	and.pred  	%p92, %p1, %p90;
	not.pred 	%p93, %p92;
	@%p93 bra 	$L__BB0_44;
	cvt.u64.u32 	%rd133, %r20;
	add.s64 	%rd134, %rd11, %rd133;
	shl.b64 	%rd135, %rd134, 2;
	add.s64 	%rd136, %rd2, %rd135;
	ld.global.nc.f32 	%f74, [%rd136];
	add.s64 	%rd137, %rd149, %rd12;
	shl.b64 	%rd138, %rd137, 2;
	add.s64 	%rd139, %rd1, %rd138;
	ld.global.nc.f32 	%f75, [%rd139];
	fma.rn.f32 	%f79, %f74, %f75, %f79;
$L__BB0_44:
	add.s64 	%rd145, %rd145, 1;
	setp.gt.u64 	%p94, %rd29, %rd145;
	@%p94 bra 	$L__BB0_4;
$L__BB0_45:
	ld.param.u64 	%rd144, [_Z6conv2DPKfS0_Pfmmmm_param_2];
	mad.lo.s64 	%rd140, %rd28, %rd3, %rd4;
	cvta.to.global.u64 	%rd141, %rd144;
	shl.b64 	%rd142, %rd140, 2;
	add.s64 	%rd143, %rd141, %rd142;
	st.global.f32 	[%rd143], %f79;
$L__BB0_46:
	ret;

}


// ===== COMPILED SASS (sm_100) =====

	.target	sm_100

	.elftype	@"ET_EXEC"


//--------------------- .note.nv.tkinfo           --------------------------
	.section	.note.nv.tkinfo,"",@"SHT_NOTE"
	.sectionflags	@"SHF_NOTE_NV_TKINFO"
	.tkinfo
        /*0018*/ 	.word	0x00000002
        /*0030*/ 	.string	""
        /*0030*/ 	.string	"ptxas"
        /*0030*/ 	.string	"Cuda compilation tools, release 13.0, V13.0.88"
        /*0030*/ 	.string	"Build cuda_13.0.r13.0/compiler.36424714_0"
        /*0030*/ 	.string	"-arch sm_100 -m 64 "



//--------------------- .note.nv.cuinfo           --------------------------
	.section	.note.nv.cuinfo,"",@"SHT_NOTE"
	.sectionflags	@"SHF_NOTE_NV_CUINFO"
        /*0018*/ 	.short	0x0002
        /*001a*/ 	.short	0x0064
        /*001c*/ 	.short	0x0082
	.zero		2


//--------------------- .nv.info                  --------------------------
	.section	.nv.info,"",@"SHT_CUDA_INFO"
	.align	4


	//----- nvinfo : EIATTR_REGCOUNT
	.align		4
        /*0000*/ 	.byte	0x04, 0x2f
        /*0002*/ 	.short	(.L_1 - .L_0)
	.align		4
.L_0:
        /*0004*/ 	.word	index@(_Z6conv2DPKfS0_Pfmmmm)
        /*0008*/ 	.word	0x00000020


	//----- nvinfo : EIATTR_FRAME_SIZE
	.align		4
.L_1:
        /*000c*/ 	.byte	0x04, 0x11
        /*000e*/ 	.short	(.L_3 - .L_2)
	.align		4
.L_2:
        /*0010*/ 	.word	index@(_Z6conv2DPKfS0_Pfmmmm)
        /*0014*/ 	.word	0x00000000


	//----- nvinfo : EIATTR_MIN_STACK_SIZE
	.align		4
.L_3:
        /*0018*/ 	.byte	0x04, 0x12
        /*001a*/ 	.short	(.L_5 - .L_4)
	.align		4
.L_4:
        /*001c*/ 	.word	index@(_Z6conv2DPKfS0_Pfmmmm)
        /*0020*/ 	.word	0x00000000
.L_5:


//--------------------- .nv.compat                --------------------------
	.section	.nv.compat,"",@"SHT_CUDA_COMPAT_INFO"
	.align	4
        /*0000*/ 	.byte	0x02, 0x09, 0x00, 0x00, 0x02, 0x02, 0x01, 0x00, 0x02, 0x05, 0x05, 0x00, 0x03, 0x07, 0x01, 0x01
        /*0010*/ 	.byte	0x02, 0x03, 0x00, 0x00, 0x02, 0x06, 0x01, 0x00, 0x04, 0x0b, 0x08, 0x00, 0x09, 0x00, 0x00, 0x00
        /*0020*/ 	.byte	0x00, 0x00, 0x00, 0x00


//--------------------- .nv.info._Z6conv2DPKfS0_Pfmmmm --------------------------
	.section	.nv.info._Z6conv2DPKfS0_Pfmmmm,"",@"SHT_CUDA_INFO"
	.sectionflags	@""
	.align	4


	//----- nvinfo : EIATTR_CUDA_API_VERSION
	.align		4
        /*0000*/ 	.byte	0x04, 0x37
        /*0002*/ 	.short	(.L_7 - .L_6)
.L_6:
        /*0004*/ 	.word	0x00000082


	//----- nvinfo : EIATTR_KPARAM_INFO
	.align		4
.L_7:
        /*0008*/ 	.byte	0x04, 0x17
        /*000a*/ 	.short	(.L_9 - .L_8)
.L_8:
        /*000c*/ 	.word	0x00000000
        /*0010*/ 	.short	0x0006
        /*0012*/ 	.short	0x0030
        /*0014*/ 	.byte	0x00, 0xf0, 0x21, 0x00


	//----- nvinfo : EIATTR_KPARAM_INFO
	.align		4
.L_9:
        /*0018*/ 	.byte	0x04, 0x17
        /*001a*/ 	.short	(.L_11 - .L_10)
.L_10:
        /*001c*/ 	.word	0x00000000
        /*0020*/ 	.short	0x0005
        /*0022*/ 	.short	0x0028
        /*0024*/ 	.byte	0x00, 0xf0, 0x21, 0x00


	//----- nvinfo : EIATTR_KPARAM_INFO
	.align		4
.L_11:
        /*0028*/ 	.byte	0x04, 0x17
        /*002a*/ 	.short	(.L_13 - .L_12)
.L_12:
        /*002c*/ 	.word	0x00000000
        /*0030*/ 	.short	0x0004
        /*0032*/ 	.short	0x0020
        /*0034*/ 	.byte	0x00, 0xf0, 0x21, 0x00


	//----- nvinfo : EIATTR_KPARAM_INFO
	.align		4
.L_13:
        /*0038*/ 	.byte	0x04, 0x17
        /*003a*/ 	.short	(.L_15 - .L_14)
.L_14:
        /*003c*/ 	.word	0x00000000
        /*0040*/ 	.short	0x0003
        /*0042*/ 	.short	0x0018
        /*0044*/ 	.byte	0x00, 0xf0, 0x21, 0x00


	//----- nvinfo : EIATTR_KPARAM_INFO
	.align		4
.L_15:
        /*0048*/ 	.byte	0x04, 0x17
        /*004a*/ 	.short	(.L_17 - .L_16)
.L_16:
        /*004c*/ 	.word	0x00000000
        /*0050*/ 	.short	0x0002
        /*0052*/ 	.short	0x0010
        /*0054*/ 	.byte	0x00, 0xf5, 0x21, 0x00


	//----- nvinfo : EIATTR_KPARAM_INFO
	.align		4
.L_17:
        /*0058*/ 	.byte	0x04, 0x17
        /*005a*/ 	.short	(.L_19 - .L_18)
.L_18:
        /*005c*/ 	.word	0x00000000
        /*0060*/ 	.short	0x0001
        /*0062*/ 	.short	0x0008
        /*0064*/ 	.byte	0x00, 0xf5, 0x21, 0x00


	//----- nvinfo : EIATTR_KPARAM_INFO
	.align		4
.L_19:
        /*0068*/ 	.byte	0x04, 0x17
        /*006a*/ 	.short	(.L_21 - .L_20)
.L_20:
        /*006c*/ 	.word	0x00000000
        /*0070*/ 	.short	0x0000
        /*0072*/ 	.short	0x0000
        /*0074*/ 	.byte	0x00, 0xf5, 0x21, 0x00


	//----- nvinfo : EIATTR_SPARSE_MMA_MASK
	.align		4
.L_21:
        /*0078*/ 	.byte	0x03, 0x50
        /*007a*/ 	.short	0x0000


	//----- nvinfo : EIATTR_MAXREG_COUNT
	.align		4
        /*007c*/ 	.byte	0x03, 0x1b
        /*007e*/ 	.short	0x00ff


	//----- nvinfo : EIATTR_MERCURY_ISA_VERSION
	.align		4
        /*0080*/ 	.byte	0x03, 0x5f
        /*0082*/ 	.short	0x0101


	//----- nvinfo : EIATTR_VRC_CTA_INIT_COUNT
	.align		4
        /*0084*/ 	.byte	0x02, 0x4a
	.zero		1
	.zero		1


	//----- nvinfo : EIATTR_EXIT_INSTR_OFFSETS
	.align		4
        /*0088*/ 	.byte	0x04, 0x1c
        /*008a*/ 	.short	(.L_23 - .L_22)


	//   ....[0]....
.L_22:
        /*008c*/ 	.word	0x00000100


	//   ....[1]....
        /*0090*/ 	.word	0x00001b00


	//----- nvinfo : EIATTR_CRS_STACK_SIZE
	.align		4
.L_23:
        /*0094*/ 	.byte	0x04, 0x1e
        /*0096*/ 	.short	(.L_25 - .L_24)
.L_24:
        /*0098*/ 	.word	0x00000000


	//----- nvinfo : EIATTR_CBANK_PARAM_SIZE
	.align		4
.L_25:
        /*009c*/ 	.byte	0x03, 0x19
        /*009e*/ 	.short	0x0038


	//----- nvinfo : EIATTR_PARAM_CBANK
	.align		4
        /*00a0*/ 	.byte	0x04, 0x0a
        /*00a2*/ 	.short	(.L_27 - .L_26)
	.align		4
.L_26:
        /*00a4*/ 	.word	index@(.nv.constant0._Z6conv2DPKfS0_Pfmmmm)
        /*00a8*/ 	.short	0x0380
        /*00aa*/ 	.short	0x0038


	//----- nvinfo : EIATTR_SW_WAR
	.align		4
.L_27:
        /*00ac*/ 	.byte	0x04, 0x36
        /*00ae*/ 	.short	(.L_29 - .L_28)
.L_28:
        /*00b0*/ 	.word	0x00000008
.L_29:


//--------------------- .nv.callgraph             --------------------------
	.section	.nv.callgraph,"",@"SHT_CUDA_CALLGRAPH"
	.align	4
	.sectionentsize	8
	.align		4
        /*0000*/ 	.word	0x00000000
	.align		4
        /*0004*/ 	.word	0xffffffff
	.align		4
        /*0008*/ 	.word	0x00000000
	.align		4
        /*000c*/ 	.word	0xfffffffe
	.align		4
        /*0010*/ 	.word	0x00000000
	.align		4
        /*0014*/ 	.word	0xfffffffd
	.align		4
        /*0018*/ 	.word	0x00000000
	.align		4
        /*001c*/ 	.word	0xfffffffc


//--------------------- .text._Z6conv2DPKfS0_Pfmmmm --------------------------
	.section	.text._Z6conv2DPKfS0_Pfmmmm,"ax",@progbits
	.align	128
        .global         _Z6conv2DPKfS0_Pfmmmm
        .type           _Z6conv2DPKfS0_Pfmmmm,@function
        .size           _Z6conv2DPKfS0_Pfmmmm,(.L_x_9 - _Z6conv2DPKfS0_Pfmmmm)
        .other          _Z6conv2DPKfS0_Pfmmmm,@"STO_CUDA_ENTRY STV_DEFAULT"
_Z6conv2DPKfS0_Pfmmmm:
.text._Z6conv2DPKfS0_Pfmmmm:
[----:B------:R-:W-:Y:S01]  /*0000*/  LDC R1, c[0x0][0x37c] ;  /* 0x0000df00ff017b82 */ /* 0x000fe20000000800 */
[----:B------:R-:W0:Y:S01]  /*0010*/  S2R R16, SR_CTAID.X ;  /* 0x0000000000107919 */ /* 0x000e220000002500 */
[----:B------:R-:W1:Y:S01]  /*0020*/  LDCU UR4, c[0x0][0x364] ;  /* 0x00006c80ff0477ac */ /* 0x000e620008000800 */
[----:B------:R-:W0:Y:S01]  /*0030*/  S2R R17, SR_TID.X ;  /* 0x0000000000117919 */ /* 0x000e220000002100 */
[----:B------:R-:W0:Y:S01]  /*0040*/  LDCU UR5, c[0x0][0x360] ;  /* 0x00006c00ff0577ac */ /* 0x000e220008000800 */
[----:B------:R-:W1:Y:S01]  /*0050*/  S2R R0, SR_CTAID.Y ;  /* 0x0000000000007919 */ /* 0x000e620000002600 */
[----:B------:R-:W2:Y:S01]  /*0060*/  LDCU.64 UR6, c[0x0][0x3a0] ;  /* 0x00007400ff0677ac */ /* 0x000ea20008000a00 */
[----:B------:R-:W1:Y:S01]  /*0070*/  S2R R3, SR_TID.Y ;  /* 0x0000000000037919 */ /* 0x000e620000002200 */
[----:B------:R-:W3:Y:S01]  /*0080*/  LDCU.64 UR8, c[0x0][0x398] ;  /* 0x00007300ff0877ac */ /* 0x000ee20008000a00 */
[----:B0-----:R-:W-:-:S05]  /*0090*/  IMAD R16, R16, UR5, R17 ;  /* 0x0000000510107c24 */ /* 0x001fca000f8e0211 */
[----:B--2---:R-:W-:Y:S02]  /*00a0*/  ISETP.GE.U32.AND P0, PT, R16, UR6, PT ;  /* 0x0000000610007c0c */ /* 0x004fe4000bf06070 */
[----:B------:R-:W-:Y:S01]  /*00b0*/  SHF.R.S32.HI R2, RZ, 0x1f, R16 ;  /* 0x0000001fff027819 */ /* 0x000fe20000011410 */
[----:B-1----:R-:W-:-:S03]  /*00c0*/  IMAD R0, R0, UR4, R3 ;  /* 0x0000000400007c24 */ /* 0x002fc6000f8e0203 */
[----:B------:R-:W-:Y:S02]  /*00d0*/  ISETP.GE.U32.AND.EX P0, PT, R2, UR7, PT, P0 ;  /* 0x0000000702007c0c */ /* 0x000fe4000bf06100 */
[----:B---3--:R-:W-:-:S04]  /*00e0*/  ISETP.GE.U32.AND P1, PT, R0, UR8, PT ;  /* 0x0000000800007c0c */ /* 0x008fc8000bf26070 */
[----:B------:R-:W-:-:S13]  /*00f0*/  ISETP.GE.U32.OR.EX P0, PT, RZ, UR9, P0, P1 ;  /* 0x00000009ff007c0c */ /* 0x000fda0008706510 */
[----:B------:R-:W-:Y:S05]  /*0100*/  @P0 EXIT ;  /* 0x000000000000094d */ /* 0x000fea0003800000 */
[----:B------:R-:W0:Y:S01]  /*0110*/  LDCU.64 UR8, c[0x0][0x3a8] ;  /* 0x00007500ff0877ac */ /* 0x000e220008000a00 */
[----:B------:R-:W-:Y:S01]  /*0120*/  IMAD.MOV.U32 R2, RZ, RZ, RZ ;  /* 0x000000ffff027224 */ /* 0x000fe200078e00ff */
[----:B------:R-:W1:Y:S01]  /*0130*/  LDCU.64 UR12, c[0x0][0x358] ;  /* 0x00006b00ff0c77ac */ /* 0x000e620008000a00 */
[----:B0-----:R-:W-:-:S04]  /*0140*/  UISETP.NE.U32.AND UP0, UPT, UR8, URZ, UPT ;  /* 0x000000ff0800728c */ /* 0x001fc8000bf05070 */
[----:B------:R-:W-:-:S09]  /*0150*/  UISETP.NE.AND.EX UP0, UPT, UR9, URZ, UPT, UP0 ;  /* 0x000000ff0900728c */ /* 0x000fd2000bf05300 */
[----:B-1----:R-:W-:Y:S05]  /*0160*/  BRA.U !UP0, `(.L_x_0) ;  /* 0x0000001908447547 */ /* 0x002fea000b800000 */
[----:B------:R-:W0:Y:S02]  /*0170*/  LDCU.64 UR10, c[0x0][0x3b0] ;  /* 0x00007600ff0a77ac */ /* 0x000e240008000a00 */
[----:B0-----:R-:W-:-:S04]  /*0180*/  UIADD3 UR6, UP0, UPT, UR10, -0x1, URZ ;  /* 0xffffffff0a067890 */ /* 0x001fc8000ff1e0ff */
[----:B------:R-:W-:Y:S02]  /*0190*/  UIADD3.X UR4, UPT, UPT, UR11, -0x1, URZ, UP0, !UPT ;  /* 0xffffffff0b047890 */ /* 0x000fe400087fe4ff */
[----:B------:R-:W-:Y:S02]  /*01a0*/  UISETP.NE.U32.AND UP0, UPT, UR10, URZ, UPT ;  /* 0x000000ff0a00728c */ /* 0x000fe4000bf05070 */
[----:B------:R-:W-:Y:S02]  /*01b0*/  USHF.R.U64 UR6, UR6, 0x1, UR4 ;  /* 0x0000000106067899 */ /* 0x000fe40008001204 */
[----:B------:R-:W-:-:S09]  /*01c0*/  UISETP.NE.AND.EX UP0, UPT, UR11, URZ, UPT, UP0 ;  /* 0x000000ff0b00728c */ /* 0x000fd2000bf05300 */
[----:B------:R-:W-:Y:S05]  /*01d0*/  BRA.U !UP0, `(.L_x_0) ;  /* 0x0000001908287547 */ /* 0x000fea000b800000 */
[----:B------:R-:W-:Y:S01]  /*01e0*/  UIADD3 UR4, UP0, UPT, UR8, -0x1, URZ ;  /* 0xffffffff08047890 */ /* 0x000fe2000ff1e0ff */
[----:B------:R-:W-:Y:S01]  /*01f0*/  VIADD R3, R16, -UR6 ;  /* 0x8000000610037c36 */ /* 0x000fe20008000000 */
[----:B------:R-:W-:Y:S01]  /*0200*/  ULOP3.LUT UR14, UR10, 0xfffffff8, URZ, 0xc0, !UPT ;  /* 0xfffffff80a0e7892 */ /* 0x000fe2000f8ec0ff */
[----:B------:R-:W-:Y:S01]  /*0210*/  IMAD.MOV.U32 R2, RZ, RZ, RZ ;  /* 0x000000ffff027224 */ /* 0x000fe200078e00ff */
[----:B------:R-:W-:Y:S02]  /*0220*/  UIADD3.X UR5, UPT, UPT, UR9, -0x1, URZ, UP0, !UPT ;  /* 0xffffffff09057890 */ /* 0x000fe400087fe4ff */
[----:B------:R-:W-:Y:S02]  /*0230*/  USHF.L.U32 UR8, UR10, 0x2, URZ ;  /* 0x000000020a087899 */ /* 0x000fe400080006ff */
[----:B------:R-:W-:-:S03]  /*0240*/  USHF.R.U64 UR4, UR4, 0x1, UR5 ;  /* 0x0000000104047899 */ /* 0x000fc60008001205 */
[----:B------:R-:W-:-:S03]  /*0250*/  UMOV UR5, URZ ;  /* 0x000000ff00057c82 */ /* 0x000fc60008000000 */
[----:B------:R-:W-:Y:S01]  /*0260*/  VIADD R4, R0, -UR4 ;  /* 0x8000000400047c36 */ /* 0x000fe20008000000 */
[----:B------:R-:W-:-:S06]  /*0270*/  UMOV UR4, URZ ;  /* 0x000000ff00047c82 */ /* 0x000fcc0008000000 */
.L_x_7:
[----:B0-----:R-:W0:Y:S01]  /*0280*/  LDCU.64 UR10, c[0x0][0x3b0] ;  /* 0x00007600ff0a77ac */ /* 0x001e220008000a00 */
[----:B------:R-:W-:Y:S02]  /*0290*/  VIADD R5, R4, UR4 ;  /* 0x0000000404057c36 */ /* 0x000fe40008000000 */
[----:B------:R-:W-:Y:S02]  /*02a0*/  HFMA2 R7, -RZ, RZ, 0, 0 ;  /* 0x00000000ff077431 */ /* 0x000fe400000001ff */
[----:B------:R-:W-:Y:S01]  /*02b0*/  IMAD.MOV.U32 R20, RZ, RZ, RZ ;  /* 0x000000ffff147224 */ /* 0x000fe200078e00ff */
[----:B------:R-:W1:Y:S01]  /*02c0*/  LDCU.64 UR6, c[0x0][0x398] ;  /* 0x00007300ff0677ac */ /* 0x000e620008000a00 */
[----:B------:R-:W-:Y:S01]  /*02d0*/  SHF.R.S32.HI R6, RZ, 0x1f, R5 ;  /* 0x0000001fff067819 */ /* 0x000fe20000011405 */
[----:B0-----:R-:W-:Y:S02]  /*02e0*/  IMAD.U32 R10, RZ, RZ, UR10 ;  /* 0x0000000aff0a7e24 */ /* 0x001fe4000f8e00ff */
[----:B------:R-:W-:Y:S01]  /*02f0*/  IMAD.U32 R11, RZ, RZ, UR11 ;  /* 0x0000000bff0b7e24 */ /* 0x000fe2000f8e00ff */
[----:B-1----:R-:W-:-:S02]  /*0300*/  ISETP.GE.U32.AND P0, PT, R5, UR6, PT ;  /* 0x0000000605007c0c */ /* 0x002fc4000bf06070 */
[----:B------:R-:W-:Y:S02]  /*0310*/  ISETP.GE.U32.AND P1, PT, R10, 0x8, PT ;  /* 0x000000080a00780c */ /* 0x000fe40003f26070 */
[----:B------:R-:W-:Y:S02]  /*0320*/  ISETP.GE.U32.AND.EX P0, PT, R6, UR7, PT, P0 ;  /* 0x0000000706007c0c */ /* 0x000fe4000bf06100 */
[----:B------:R-:W-:Y:S02]  /*0330*/  ISETP.GE.U32.AND.EX P1, PT, R11, RZ, PT, P1 ;  /* 0x000000ff0b00720c */ /* 0x000fe40003f26110 */
[----:B------:R-:W-:-:S11]  /*0340*/  ISETP.GT.AND P0, PT, R5, -0x1, !P0 ;  /* 0xffffffff0500780c */ /* 0x000fd60004704270 */
[----:B------:R-:W-:Y:S05]  /*0350*/  @!P1 BRA `(.L_x_1) ;  /* 0x0000000800ac9947 */ /* 0x000fea0003800000 */
[----:B------:R-:W0:Y:S01]  /*0360*/  LDCU.64 UR10, c[0x0][0x3b0] ;  /* 0x00007600ff0a77ac */ /* 0x000e220008000a00 */
[----:B------:R-:W1:Y:S01]  /*0370*/  LDC.64 R10, c[0x0][0x3b0] ;  /* 0x0000ec00ff0a7b82 */ /* 0x000e620000000a00 */
[----:B------:R-:W-:Y:S01]  /*0380*/  VIADD R7, R3, 0x3 ;  /* 0x0000000303077836 */ /* 0x000fe20000000000 */
[----:B------:R-:W-:Y:S01]  /*0390*/  CS2R R8, SRZ ;  /* 0x0000000000087805 */ /* 0x000fe2000001ff00 */
[----:B------:R-:W2:Y:S05]  /*03a0*/  LDCU.64 UR6, c[0x0][0x388] ;  /* 0x00007100ff0677ac */ /* 0x000eaa0008000a00 */
[----:B------:R-:W3:Y:S01]  /*03b0*/  LDC.64 R12, c[0x0][0x388] ;  /* 0x0000e200ff0c7b82 */ /* 0x000ee20000000a00 */
[----:B0-----:R-:W-:Y:S01]  /*03c0*/  USHF.L.U64.HI UR9, UR10, 0x2, UR11 ;  /* 0x000000020a097899 */ /* 0x001fe2000801020b */
[----:B------:R-:W0:Y:S03]  /*03d0*/  LDCU.64 UR10, c[0x0][0x3a0] ;  /* 0x00007400ff0a77ac */ /* 0x000e260008000a00 */
[----:B------:R-:W-:-:S02]  /*03e0*/  UIMAD UR9, UR9, UR4, URZ ;  /* 0x00000004090972a4 */ /* 0x000fc4000f8e02ff */
[----:B--2---:R-:W-:Y:S02]  /*03f0*/  UIMAD.WIDE.U32 UR6, UR4, UR8, UR6 ;  /* 0x00000008040672a5 */ /* 0x004fe4000f8e0006 */
[----:B------:R-:W-:-:S04]  /*0400*/  UIMAD UR9, UR5, UR8, UR9 ;  /* 0x00000008050972a4 */ /* 0x000fc8000f8e0209 */
[----:B------:R-:W-:-:S12]  /*0410*/  UIADD3 UR7, UPT, UPT, UR7, UR9, URZ ;  /* 0x0000000907077290 */ /* 0x000fd8000fffe0ff */
.L_x_2:
[----:B------:R-:W-:Y:S01]  /*0420*/  VIADD R18, R7, 0xfffffffd ;  /* 0xfffffffd07127836 */ /* 0x000fe20000000000 */
[----:B------:R-:W-:Y:S01]  /*0430*/  MOV R25, UR7 ;  /* 0x0000000700197c02 */ /* 0x000fe20008000f00 */
[----:B------:R-:W-:-:S03]  /*0440*/  IMAD.U32 R24, RZ, RZ, UR6 ;  /* 0x00000006ff187e24 */ /* 0x000fc6000f8e00ff */
[----:B0-----:R-:W-:Y:S02]  /*0450*/  ISETP.GE.U32.AND P3, PT, R18, UR10, PT ;  /* 0x0000000a12007c0c */ /* 0x001fe4000bf66070 */
[----:B------:R-:W-:-:S04]  /*0460*/  SHF.R.S32.HI R14, RZ, 0x1f, R18 ;  /* 0x0000001fff0e7819 */ /* 0x000fc80000011412 */
[----:B------:R-:W-:-:S04]  /*0470*/  ISETP.GE.U32.AND.EX P3, PT, R14, UR11, PT, P3 ;  /* 0x0000000b0e007c0c */ /* 0x000fc8000bf66130 */
[----:B------:R-:W-:-:S04]  /*0480*/  ISETP.GT.AND P3, PT, R18, -0x1, !P3 ;  /* 0xffffffff1200780c */ /* 0x000fc80005f64270 */
[----:B------:R-:W-:-:S13]  /*0490*/  PLOP3.LUT P3, PT, P0, P3, PT, 0x80, 0x8 ;  /* 0x000000000008781c */ /* 0x000fda0000767070 */
[----:B------:R-:W0:Y:S01]  /*04a0*/  @P3 LDC.64 R14, c[0x0][0x380] ;  /* 0x0000e000ff0e3b82 */ /* 0x000e220000000a00 */
[----:B------:R-:W-:Y:S01]  /*04b0*/  @P3 IMAD R20, R6, UR10, RZ ;  /* 0x0000000a06143c24 */ /* 0x000fe2000f8e02ff */
[----:B------:R-:W2:Y:S01]  /*04c0*/  @P3 LDG.E.CONSTANT R24, desc[UR12][R24.64] ;  /* 0x0000000c18183981 */ /* 0x000ea2000c1e9900 */
[----:B------:R-:W-:Y:S02]  /*04d0*/  @P3 IMAD.MOV.U32 R19, RZ, RZ, RZ ;  /* 0x000000ffff133224 */ /* 0x000fe400078e00ff */
[C---:B------:R-:W-:Y:S02]  /*04e0*/  @P3 IMAD R21, R5.reuse, UR11, R20 ;  /* 0x0000000b05153c24 */ /* 0x040fe4000f8e0214 */
[----:B------:R-:W-:-:S04]  /*04f0*/  @P3 IMAD.WIDE.U32 R18, R5, UR10, R18 ;  /* 0x0000000a05123c25 */ /* 0x000fc8000f8e0012 */
[----:B------:R-:W-:Y:S01]  /*0500*/  @P3 IMAD.IADD R19, R19, 0x1, R21 ;  /* 0x0000000113133824 */ /* 0x000fe200078e0215 */
[----:B0-----:R-:W-:-:S04]  /*0510*/  @P3 LEA R14, P1, R18, R14, 0x2 ;  /* 0x0000000e120e3211 */ /* 0x001fc800078210ff */
[----:B------:R-:W-:-:S05]  /*0520*/  @P3 LEA.HI.X R15, R18, R15, R19, 0x2, P1 ;  /* 0x0000000f120f3211 */ /* 0x000fca00008f1413 */
[----:B------:R0:W2:Y:S01]  /*0530*/  @P3 LDG.E.CONSTANT R23, desc[UR12][R14.64] ;  /* 0x0000000c0e173981 */ /* 0x0000a2000c1e9900 */
[----:B------:R-:W-:-:S05]  /*0540*/  VIADD R19, R7, 0xfffffffe ;  /* 0xfffffffe07137836 */ /* 0x000fca0000000000 */
[----:B------:R-:W-:Y:S02]  /*0550*/  ISETP.GE.U32.AND P2, PT, R19, UR10, PT ;  /* 0x0000000a13007c0c */ /* 0x000fe4000bf46070 */
[----:B------:R-:W-:-:S04]  /*0560*/  SHF.R.S32.HI R18, RZ, 0x1f, R19 ;  /* 0x0000001fff127819 */ /* 0x000fc80000011413 */
[----:B------:R-:W-:-:S04]  /*0570*/  ISETP.GE.U32.AND.EX P2, PT, R18, UR11, PT, P2 ;  /* 0x0000000b12007c0c */ /* 0x000fc8000bf46120 */
[----:B------:R-:W-:-:S04]  /*0580*/  ISETP.GT.AND P2, PT, R19, -0x1, !P2 ;  /* 0xffffffff1300780c */ /* 0x000fc80005744270 */
[----:B------:R-:W-:-:S13]  /*0590*/  PLOP3.LUT P2, PT, P0, P2, PT, 0x80, 0x8 ;  /* 0x000000000008781c */ /* 0x000fda0000745070 */
[----:B0-----:R-:W0:Y:S01]  /*05a0*/  @P2 LDC.64 R14, c[0x0][0x380] ;  /* 0x0000e000ff0e2b82 */ /* 0x001e220000000a00 */
[----:B------:R-:W-:Y:S02]  /*05b0*/  VIADD R18, R7, 0xfffffffe ;  /* 0xfffffffe07127836 */ /* 0x000fe40000000000 */
[----:B------:R-:W-:Y:S02]  /*05c0*/  @P2 IMAD R22, R6, UR10, RZ ;  /* 0x0000000a06162c24 */ /* 0x000fe4000f8e02ff */
[----:B------:R-:W-:Y:S01]  /*05d0*/  @P2 IMAD.MOV.U32 R19, RZ, RZ, RZ ;  /* 0x000000ffff132224 */ /* 0x000fe200078e00ff */
[----:B------:R-:W-:Y:S01]  /*05e0*/  LOP3.LUT R20, R8, 0xfffffff8, RZ, 0xc0, !PT ;  /* 0xfffffff808147812 */ /* 0x000fe200078ec0ff */
[C---:B------:R-:W-:Y:S02]  /*05f0*/  @P2 IMAD R27, R5.reuse, UR11, R22 ;  /* 0x0000000b051b2c24 */ /* 0x040fe4000f8e0216 */
[----:B------:R-:W-:-:S04]  /*0600*/  @P2 IMAD.WIDE.U32 R18, R5, UR10, R18 ;  /* 0x0000000a05122c25 */ /* 0x000fc8000f8e0012 */
[C---:B-1----:R-:W-:Y:S02]  /*0610*/  IMAD R22, R10.reuse, UR5, RZ ;  /* 0x000000050a167c24 */ /* 0x042fe4000f8e02ff */
[----:B------:R-:W-:Y:S02]  /*0620*/  IMAD.MOV.U32 R21, RZ, RZ, RZ ;  /* 0x000000ffff157224 */ /* 0x000fe400078e00ff */
[----:B------:R-:W-:Y:S02]  /*0630*/  @P2 IMAD.IADD R27, R27, 0x1, R19 ;  /* 0x000000011b1b2824 */ /* 0x000fe400078e0213 */
[----:B------:R-:W-:-:S04]  /*0640*/  IMAD.WIDE.U32 R20, R10, UR4, R20 ;  /* 0x000000040a147c25 */ /* 0x000fc8000f8e0014 */
[----:B------:R-:W-:Y:S01]  /*0650*/  IMAD R25, R11, UR4, R22 ;  /* 0x000000040b197c24 */ /* 0x000fe2000f8e0216 */
[----:B0-----:R-:W-:-:S03]  /*0660*/  @P2 LEA R14, P1, R18, R14, 0x2 ;  /* 0x0000000e120e2211 */ /* 0x001fc600078210ff */
[----:B------:R-:W-:Y:S01]  /*0670*/  IMAD.IADD R25, R21, 0x1, R25 ;  /* 0x0000000115197824 */ /* 0x000fe200078e0219 */
[----:B------:R-:W-:Y:S02]  /*0680*/  @P2 LEA.HI.X R15, R18, R15, R27, 0x2, P1 ;  /* 0x0000000f120f2211 */ /* 0x000fe400008f141b */
[C---:B---3--:R-:W-:Y:S02]  /*0690*/  LEA R18, P1, R20.reuse, R12, 0x2 ;  /* 0x0000000c14127211 */ /* 0x048fe400078210ff */
[----:B------:R-:W-:Y:S01]  /*06a0*/  IADD3 R22, PT, PT, R7, -0x1, RZ ;  /* 0xffffffff07167810 */ /* 0x000fe20007ffe0ff */
[----:B------:R0:W3:Y:S01]  /*06b0*/  @P2 LDG.E.CONSTANT R21, desc[UR12][R14.64] ;  /* 0x0000000c0e152981 */ /* 0x0000e2000c1e9900 */
[----:B------:R-:W-:Y:S02]  /*06c0*/  LEA.HI.X R19, R20, R13, R25, 0x2, P1 ;  /* 0x0000000d14137211 */ /* 0x000fe400008f1419 */
[----:B------:R-:W-:Y:S02]  /*06d0*/  ISETP.GE.U32.AND P1, PT, R22, UR10, PT ;  /* 0x0000000a16007c0c */ /* 0x000fe4000bf26070 */
[----:B------:R-:W-:Y:S01]  /*06e0*/  SHF.R.S32.HI R25, RZ, 0x1f, R22 ;  /* 0x0000001fff197819 */ /* 0x000fe20000011416 */
[----:B------:R-:W3:Y:S03]  /*06f0*/  @P2 LDG.E.CONSTANT R20, desc[UR12][R18.64+0x4] ;  /* 0x0000040c12142981 */ /* 0x000ee6000c1e9900 */
[----:B------:R-:W-:-:S04]  /*0700*/  ISETP.GE.U32.AND.EX P1, PT, R25, UR11, PT, P1 ;  /* 0x0000000b19007c0c */ /* 0x000fc8000bf26110 */
[----:B------:R-:W-:-:S04]  /*0710*/  ISETP.GT.AND P1, PT, R22, -0x1, !P1 ;  /* 0xffffffff1600780c */ /* 0x000fc80004f24270 */
[----:B------:R-:W-:-:S13]  /*0720*/  PLOP3.LUT P1, PT, P0, P1, PT, 0x80, 0x8 ;  /* 0x000000000008781c */ /* 0x000fda0000723070 */
[----:B0-----:R-:W0:Y:S01]  /*0730*/  @P1 LDC.64 R14, c[0x0][0x380] ;  /* 0x0000e000ff0e1b82 */ /* 0x001e220000000a00 */
[----:B--2---:R-:W-:Y:S01]  /*0740*/  @P3 FFMA R2, R23, R24, R2 ;  /* 0x0000001817023223 */ /* 0x004fe20000000002 */
[----:B------:R-:W-:Y:S02]  /*0750*/  @P1 IMAD R24, R6, UR10, RZ ;  /* 0x0000000a06181c24 */ /* 0x000fe4000f8e02ff */
[----:B------:R-:W-:Y:S02]  /*0760*/  @P1 IMAD.MOV.U32 R23, RZ, RZ, RZ ;  /* 0x000000ffff171224 */ /* 0x000fe400078e00ff */
[C---:B------:R-:W-:Y:S02]  /*0770*/  @P1 IMAD R25, R5.reuse, UR11, R24 ;  /* 0x0000000b05191c24 */ /* 0x040fe4000f8e0218 */
[----:B------:R-:W-:Y:S01]  /*0780*/  @P1 IMAD.WIDE.U32 R22, R5, UR10, R22 ;  /* 0x0000000a05161c25 */ /* 0x000fe2000f8e0016 */
[----:B------:R-:W2:Y:S03]  /*0790*/  @P1 LDG.E.CONSTANT R24, desc[UR12][R18.64+0x8] ;  /* 0x0000080c12181981 */ /* 0x000ea6000c1e9900 */
[----:B------:R-:W-:Y:S01]  /*07a0*/  @P1 IMAD.IADD R23, R25, 0x1, R23 ;  /* 0x0000000119171824 */ /* 0x000fe200078e0217 */
[----:B0-----:R-:W-:-:S04]  /*07b0*/  @P1 LEA R14, P3, R22, R14, 0x2 ;  /* 0x0000000e160e1211 */ /* 0x001fc800078610ff */
[----:B------:R-:W-:-:S05]  /*07c0*/  @P1 LEA.HI.X R15, R22, R15, R23, 0x2, P3 ;  /* 0x0000000f160f1211 */ /* 0x000fca00018f1417 */
[----:B------:R0:W2:Y:S01]  /*07d0*/  @P1 LDG.E.CONSTANT R23, desc[UR12][R14.64] ;  /* 0x0000000c0e171981 */ /* 0x0000a2000c1e9900 */
[----:B------:R-:W-:Y:S02]  /*07e0*/  ISETP.GE.U32.AND P3, PT, R7, UR10, PT ;  /* 0x0000000a07007c0c */ /* 0x000fe4000bf66070 */
[----:B------:R-:W-:-:S04]  /*07f0*/  SHF.R.S32.HI R22, RZ, 0x1f, R7 ;  /* 0x0000001fff167819 */ /* 0x000fc80000011407 */
[----:B------:R-:W-:-:S04]  /*0800*/  ISETP.GE.U32.AND.EX P3, PT, R22, UR11, PT, P3 ;  /* 0x0000000b16007c0c */ /* 0x000fc8000bf66130 */
[----:B------:R-:W-:-:S04]  /*0810*/  ISETP.GT.AND P3, PT, R7, -0x1, !P3 ;  /* 0xffffffff0700780c */ /* 0x000fc80005f64270 */
[----:B------:R-:W-:-:S13]  /*0820*/  PLOP3.LUT P3, PT, P0, P3, PT, 0x80, 0x8 ;  /* 0x000000000008781c */ /* 0x000fda0000767070 */
[----:B0-----:R-:W0:Y:S01]  /*0830*/  @P3 LDC.64 R14, c[0x0][0x380] ;  /* 0x0000e000ff0e3b82 */ /* 0x001e220000000a00 */
[----:B------:R-:W-:Y:S02]  /*0840*/  @P3 IMAD R22, R6, UR10, RZ ;  /* 0x0000000a06163c24 */ /* 0x000fe4000f8e02ff */
[----:B---3--:R-:W-:Y:S01]  /*0850*/  @P2 FFMA R2, R21, R20, R2 ;  /* 0x0000001415022223 */ /* 0x008fe20000000002 */
[----:B------:R-:W-:Y:S02]  /*0860*/  @P3 IMAD.MOV.U32 R20, RZ, RZ, R7 ;  /* 0x000000ffff143224 */ /* 0x000fe400078e0007 */
[----:B------:R-:W-:Y:S02]  /*0870*/  @P3 IMAD.MOV.U32 R21, RZ, RZ, RZ ;  /* 0x000000ffff153224 */ /* 0x000fe400078e00ff */
[----:B------:R-:W-:-:S04]  /*0880*/  @P3 IMAD.WIDE.U32 R26, R5, UR10, R20 ;  /* 0x0000000a051a3c25 */ /* 0x000fc8000f8e0014 */
[----:B------:R-:W-:Y:S01]  /*0890*/  @P3 IMAD R21, R5, UR11, R22 ;  /* 0x0000000b05153c24 */ /* 0x000fe2000f8e0216 */
[----:B0-----:R-:W-:Y:S01]  /*08a0*/  @P3 LEA R20, P2, R26, R14, 0x2 ;  /* 0x0000000e1a143211 */ /* 0x001fe200078410ff */
[----:B------:R-:W-:Y:S02]  /*08b0*/  VIADD R22, R7, 0x1 ;  /* 0x0000000107167836 */ /* 0x000fe40000000000 */
[----:B------:R-:W-:-:S03]  /*08c0*/  @P3 IMAD.IADD R21, R21, 0x1, R27 ;  /* 0x0000000115153824 */ /* 0x000fc600078e021b */
[----:B------:R-:W-:Y:S02]  /*08d0*/  SHF.R.S32.HI R14, RZ, 0x1f, R22 ;  /* 0x0000001fff0e7819 */ /* 0x000fe40000011416 */
[----:B------:R-:W-:Y:S02]  /*08e0*/  @P3 LEA.HI.X R21, R26, R15, R21, 0x2, P2 ;  /* 0x0000000f1a153211 */ /* 0x000fe400010f1415 */
[----:B------:R-:W-:-:S03]  /*08f0*/  ISETP.GE.U32.AND P2, PT, R22, UR10, PT ;  /* 0x0000000a16007c0c */ /* 0x000fc6000bf46070 */
[----:B------:R-:W3:Y:S01]  /*0900*/  @P3 LDG.E.CONSTANT R20, desc[UR12][R20.64] ;  /* 0x0000000c14143981 */ /* 0x000ee2000c1e9900 */
[----:B------:R-:W-:-:S04]  /*0910*/  ISETP.GE.U32.AND.EX P2, PT, R14, UR11, PT, P2 ;  /* 0x0000000b0e007c0c */ /* 0x000fc8000bf46120 */
[----:B------:R-:W-:Y:S01]  /*0920*/  ISETP.GT.AND P2, PT, R22, -0x1, !P2 ;  /* 0xffffffff1600780c */ /* 0x000fe20005744270 */
[----:B------:R-:W3:Y:S03]  /*0930*/  @P3 LDG.E.CONSTANT R21, desc[UR12][R18.64+0xc] ;  /* 0x00000c0c12153981 */ /* 0x000ee6000c1e9900 */
[----:B------:R-:W-:-:S13]  /*0940*/  PLOP3.LUT P2, PT, P0, P2, PT, 0x80, 0x8 ;  /* 0x000000000008781c */ /* 0x000fda0000745070 */
[----:B------:R-:W0:Y:S01]  /*0950*/  @P2 LDC.64 R14, c[0x0][0x380] ;  /* 0x0000e000ff0e2b82 */ /* 0x000e220000000a00 */
[----:B--2---:R-:W-:Y:S01]  /*0960*/  @P1 FFMA R2, R23, R24, R2 ;  /* 0x0000001817021223 */ /* 0x004fe20000000002 */
[----:B------:R-:W-:Y:S01]  /*0970*/  @P2 MOV R23, RZ ;  /* 0x000000ff00172202 */ /* 0x000fe20000000f00 */
[----:B------:R-:W-:Y:S02]  /*0980*/  @P2 IMAD R24, R6, UR10, RZ ;  /* 0x0000000a06182c24 */ /* 0x000fe4000f8e02ff */
[----:B------:R-:W-:-:S04]  /*0990*/  @P2 IMAD.WIDE.U32 R22, R5, UR10, R22 ;  /* 0x0000000a05162c25 */ /* 0x000fc8000f8e0016 */
[----:B------:R-:W-:Y:S01]  /*09a0*/  @P2 IMAD R25, R5, UR11, R24 ;  /* 0x0000000b05192c24 */ /* 0x000fe2000f8e0218 */
[----:B0-----:R-:W-:-:S03]  /*09b0*/  @P2 LEA R24, P1, R22, R14, 0x2 ;  /* 0x0000000e16182211 */ /* 0x001fc600078210ff */
[----:B------:R-:W-:-:S05]  /*09c0*/  @P2 IMAD.IADD R23, R25, 0x1, R23 ;  /* 0x0000000119172824 */ /* 0x000fca00078e0217 */
[----:B------:R-:W-:Y:S02]  /*09d0*/  @P2 LEA.HI.X R25, R22, R15, R23, 0x2, P1 ;  /* 0x0000000f16192211 */ /* 0x000fe400008f1417 */
[----:B------:R-:W2:Y:S04]  /*09e0*/  @P2 LDG.E.CONSTANT R23, desc[UR12][R18.64+0x10] ;  /* 0x0000100c12172981 */ /* 0x000ea8000c1e9900 */
[----:B------:R-:W2:Y:S01]  /*09f0*/  @P2 LDG.E.CONSTANT R24, desc[UR12][R24.64] ;  /* 0x0000000c18182981 */ /* 0x000ea2000c1e9900 */
[----:B------:R-:W-:-:S05]  /*0a00*/  VIADD R26, R7, 0x2 ;  /* 0x00000002071a7836 */ /* 0x000fca0000000000 */
[----:B------:R-:W-:Y:S02]  /*0a10*/  ISETP.GE.U32.AND P1, PT, R26, UR10, PT ;  /* 0x0000000a1a007c0c */ /* 0x000fe4000bf26070 */
[----:B------:R-:W-:-:S04]  /*0a20*/  SHF.R.S32.HI R14, RZ, 0x1f, R26 ;  /* 0x0000001fff0e7819 */ /* 0x000fc8000001141a */
[----:B------:R-:W-:-:S04]  /*0a30*/  ISETP.GE.U32.AND.EX P1, PT, R14, UR11, PT, P1 ;  /* 0x0000000b0e007c0c */ /* 0x000fc8000bf26110 */
[----:B------:R-:W-:-:S04]  /*0a40*/  ISETP.GT.AND P1, PT, R26, -0x1, !P1 ;  /* 0xffffffff1a00780c */ /* 0x000fc80004f24270 */
[----:B------:R-:W-:-:S13]  /*0a50*/  PLOP3.LUT P1, PT, P0, P1, PT, 0x80, 0x8 ;  /* 0x000000000008781c */ /* 0x000fda0000723070 */
[----:B------:R-:W0:Y:S01]  /*0a60*/  @P1 LDC.64 R14, c[0x0][0x380] ;  /* 0x0000e000ff0e1b82 */ /* 0x000e220000000a00 */
[----:B------:R-:W-:Y:S02]  /*0a70*/  @P1 IMAD.MOV.U32 R27, RZ, RZ, RZ ;  /* 0x000000ffff1b1224 */ /* 0x000fe400078e00ff */
[----:B------:R-:W-:-:S04]  /*0a80*/  @P1 IMAD.WIDE.U32 R26, R5, UR10, R26 ;  /* 0x0000000a051a1c25 */ /* 0x000fc8000f8e001a */
[----:B------:R-:W-:Y:S02]  /*0a90*/  VIADD R22, R7, 0x3 ;  /* 0x0000000307167836 */ /* 0x000fe40000000000 */
[----:B---3--:R-:W-:Y:S01]  /*0aa0*/  @P3 FFMA R2, R20, R21, R2 ;  /* 0x0000001514023223 */ /* 0x008fe20000000002 */
[----:B------:R-:W-:-:S04]  /*0ab0*/  @P1 IMAD R20, R6, UR10, RZ ;  /* 0x0000000a06141c24 */ /* 0x000fc8000f8e02ff */
[----:B------:R-:W-:Y:S01]  /*0ac0*/  @P1 IMAD R21, R5, UR11, R20 ;  /* 0x0000000b05151c24 */ /* 0x000fe2000f8e0214 */
[----:B0-----:R-:W-:-:S03]  /*0ad0*/  @P1 LEA R20, P3, R26, R14, 0x2 ;  /* 0x0000000e1a141211 */ /* 0x001fc600078610ff */
[----:B------:R-:W-:Y:S01]  /*0ae0*/  @P1 IMAD.IADD R21, R21, 0x1, R27 ;  /* 0x0000000115151824 */ /* 0x000fe200078e021b */
[----:B------:R-:W-:-:S04]  /*0af0*/  SHF.R.S32.HI R14, RZ, 0x1f, R22 ;  /* 0x0000001fff0e7819 */ /* 0x000fc80000011416 */
[----:B------:R-:W-:Y:S02]  /*0b00*/  @P1 LEA.HI.X R21, R26, R15, R21, 0x2, P3 ;  /* 0x0000000f1a151211 */ /* 0x000fe400018f1415 */
[----:B------:R-:W-:-:S03]  /*0b10*/  ISETP.GE.U32.AND P3, PT, R22, UR10, PT ;  /* 0x0000000a16007c0c */ /* 0x000fc6000bf66070 */
[----:B------:R-:W3:Y:S01]  /*0b20*/  @P1 LDG.E.CONSTANT R20, desc[UR12][R20.64] ;  /* 0x0000000c14141981 */ /* 0x000ee2000c1e9900 */
[----:B------:R-:W-:-:S04]  /*0b30*/  ISETP.GE.U32.AND.EX P3, PT, R14, UR11, PT, P3 ;  /* 0x0000000b0e007c0c */ /* 0x000fc8000bf66130 */
[----:B------:R-:W-:-:S04]  /*0b40*/  ISETP.GT.AND P3, PT, R22, -0x1, !P3 ;  /* 0xffffffff1600780c */ /* 0x000fc80005f64270 */
[----:B------:R-:W-:-:S13]  /*0b50*/  PLOP3.LUT P3, PT, P0, P3, PT, 0x80, 0x8 ;  /* 0x000000000008781c */ /* 0x000fda0000767070 */
[----:B------:R-:W0:Y:S01]  /*0b60*/  @P3 LDC.64 R14, c[0x0][0x380] ;  /* 0x0000e000ff0e3b82 */ /* 0x000e220000000a00 */
[----:B------:R-:W-:Y:S02]  /*0b70*/  @P3 IMAD R26, R6, UR10, RZ ;  /* 0x0000000a061a3c24 */ /* 0x000fe4000f8e02ff */
[----:B--2---:R-:W-:Y:S01]  /*0b80*/  @P2 FFMA R2, R24, R23, R2 ;  /* 0x0000001718022223 */ /* 0x004fe20000000002 */
[----:B------:R-:W-:Y:S02]  /*0b90*/  @P3 IMAD.MOV.U32 R23, RZ, RZ, RZ ;  /* 0x000000ffff173224 */ /* 0x000fe400078e00ff */
[----:B------:R-:W-:-:S04]  /*0ba0*/  @P3 IMAD.WIDE.U32 R24, R5, UR10, R22 ;  /* 0x0000000a05183c25 */ /* 0x000fc8000f8e0016 */
[----:B------:R-:W-:Y:S01]  /*0bb0*/  @P3 IMAD R23, R5, UR11, R26 ;  /* 0x0000000b05173c24 */ /* 0x000fe2000f8e021a */
[----:B0-----:R-:W-:-:S04]  /*0bc0*/  @P3 LEA R22, P2, R24, R14, 0x2 ;  /* 0x0000000e18163211 */ /* 0x001fc800078410ff */
[----:B------:R-:W-:-:S04]  /*0bd0*/  @P3 IADD3 R23, PT, PT, R23, R25, RZ ;  /* 0x0000001917173210 */ /* 0x000fc80007ffe0ff */
[----:B------:R-:W-:Y:S01]  /*0be0*/  @P3 LEA.HI.X R23, R24, R15, R23, 0x2, P2 ;  /* 0x0000000f18173211 */ /* 0x000fe200010f1417 */
[----:B------:R-:W-:-:S05]  /*0bf0*/  VIADD R24, R7, 0x4 ;  /* 0x0000000407187836 */ /* 0x000fca0000000000 */
[----:B------:R-:W-:Y:S01]  /*0c00*/  ISETP.GE.U32.AND P2, PT, R24, UR10, PT ;  /* 0x0000000a18007c0c */ /* 0x000fe2000bf46070 */
[----:B------:R-:W2:Y:S01]  /*0c10*/  @P3 LDG.E.CONSTANT R23, desc[UR12][R22.64] ;  /* 0x0000000c16173981 */ /* 0x000ea2000c1e9900 */
[----:B------:R-:W-:-:S04]  /*0c20*/  SHF.R.S32.HI R14, RZ, 0x1f, R24 ;  /* 0x0000001fff0e7819 */ /* 0x000fc80000011418 */
[----:B------:R-:W-:-:S04]  /*0c30*/  ISETP.GE.U32.AND.EX P2, PT, R14, UR11, PT, P2 ;  /* 0x0000000b0e007c0c */ /* 0x000fc8000bf46120 */
[----:B------:R-:W-:-:S04]  /*0c40*/  ISETP.GT.AND P2, PT, R24, -0x1, !P2 ;  /* 0xffffffff1800780c */ /* 0x000fc80005744270 */
[----:B------:R-:W-:-:S13]  /*0c50*/  PLOP3.LUT P2, PT, P0, P2, PT, 0x80, 0x8 ;  /* 0x000000000008781c */ /* 0x000fda0000745070 */
[----:B------:R-:W0:Y:S01]  /*0c60*/  @P2 LDC.64 R14, c[0x0][0x380] ;  /* 0x0000e000ff0e2b82 */ /* 0x000e220000000a00 */
[----:B------:R-:W-:Y:S01]  /*0c70*/  @P2 IMAD R26, R6, UR10, RZ ;  /* 0x0000000a061a2c24 */ /* 0x000fe2000f8e02ff */
[----:B------:R-:W4:Y:S01]  /*0c80*/  @P2 LDG.E.CONSTANT R21, desc[UR12][R18.64+0x1c] ;  /* 0x00001c0c12152981 */ /* 0x000f22000c1e9900 */
[----:B------:R-:W-:Y:S02]  /*0c90*/  @P2 IMAD.MOV.U32 R25, RZ, RZ, RZ ;  /* 0x000000ffff192224 */ /* 0x000fe400078e00ff */
[C---:B------:R-:W-:Y:S02]  /*0ca0*/  @P2 IMAD R27, R5.reuse, UR11, R26 ;  /* 0x0000000b051b2c24 */ /* 0x040fe4000f8e021a */
[----:B------:R-:W-:-:S04]  /*0cb0*/  @P2 IMAD.WIDE.U32 R24, R5, UR10, R24 ;  /* 0x0000000a05182c25 */ /* 0x000fc8000f8e0018 */
[----:B------:R-:W-:Y:S01]  /*0cc0*/  @P2 IMAD.IADD R25, R27, 0x1, R25 ;  /* 0x000000011b192824 */ /* 0x000fe200078e0219 */
[----:B0-----:R-:W-:-:S04]  /*0cd0*/  @P2 LEA R14, P4, R24, R14, 0x2 ;  /* 0x0000000e180e2211 */ /* 0x001fc800078810ff */
[----:B------:R-:W-:Y:S02]  /*0ce0*/  @P2 LEA.HI.X R15, R24, R15, R25, 0x2, P4 ;  /* 0x0000000f180f2211 */ /* 0x000fe400020f1419 */
[----:B------:R-:W3:Y:S04]  /*0cf0*/  @P1 LDG.E.CONSTANT R25, desc[UR12][R18.64+0x14] ;  /* 0x0000140c12191981 */ /* 0x000ee8000c1e9900 */
[----:B------:R-:W2:Y:S04]  /*0d00*/  @P3 LDG.E.CONSTANT R24, desc[UR12][R18.64+0x18] ;  /* 0x0000180c12183981 */ /* 0x000ea8000c1e9900 */
[----:B------:R-:W4:Y:S01]  /*0d10*/  @P2 LDG.E.CONSTANT R15, desc[UR12][R14.64] ;  /* 0x0000000c0e0f2981 */ /* 0x000f22000c1e9900 */
[----:B------:R-:W-:-:S04]  /*0d20*/  IADD3 R8, P4, PT, R8, 0x8, RZ ;  /* 0x0000000808087810 */ /* 0x000fc80007f9e0ff */
[----:B------:R-:W-:Y:S01]  /*0d30*/  IADD3 R26, P5, PT, R8, -UR14, RZ ;  /* 0x8000000e081a7c10 */ /* 0x000fe2000ffbe0ff */
[----:B------:R-:W-:-:S03]  /*0d40*/  IMAD.X R9, RZ, RZ, R9, P4 ;  /* 0x000000ffff097224 */ /* 0x000fc600020e0609 */
[----:B------:R-:W-:Y:S01]  /*0d50*/  ISETP.NE.U32.AND P4, PT, R26, RZ, PT ;  /* 0x000000ff1a00720c */ /* 0x000fe20003f85070 */
[----:B------:R-:W-:Y:S01]  /*0d60*/  IMAD.X R26, R9, 0x1, ~R11, P5 ;  /* 0x00000001091a7824 */ /* 0x000fe200028e0e0b */
[----:B------:R-:W-:Y:S01]  /*0d70*/  UIADD3 UR6, UP0, UPT, UR6, 0x20, URZ ;  /* 0x0000002006067890 */ /* 0x000fe2000ff1e0ff */
[----:B------:R-:W-:-:S03]  /*0d80*/  VIADD R7, R7, 0x8 ;  /* 0x0000000807077836 */ /* 0x000fc60000000000 */
[----:B------:R-:W-:Y:S01]  /*0d90*/  UIADD3.X UR7, UPT, UPT, URZ, UR7, URZ, UP0, !UPT ;  /* 0x00000007ff077290 */ /* 0x000fe200087fe4ff */
[----:B---3--:R-:W-:Y:S01]  /*0da0*/  @P1 FFMA R2, R20, R25, R2 ;  /* 0x0000001914021223 */ /* 0x008fe20000000002 */
[----:B------:R-:W-:-:S03]  /*0db0*/  ISETP.NE.AND.EX P1, PT, R26, RZ, PT, P4 ;  /* 0x000000ff1a00720c */ /* 0x000fc60003f25340 */
[----:B--2---:R-:W-:-:S04]  /*0dc0*/  @P3 FFMA R2, R23, R24, R2 ;  /* 0x0000001817023223 */ /* 0x004fc80000000002 */
[----:B----4-:R-:W-:-:S06]  /*0dd0*/  @P2 FFMA R2, R15, R21, R2 ;  /* 0x000000150f022223 */ /* 0x010fcc0000000002 */
[----:B------:R-:W-:Y:S05]  /*0de0*/  @P1 BRA `(.L_x_2) ;  /* 0xfffffff4008c1947 */ /* 0x000fea000383ffff */
[----:B------:R-:W0:Y:S01]  /*0df0*/  LDC R20, c[0x0][0x3b4] ;  /* 0x0000ed00ff147b82 */ /* 0x000e220000000800 */
[----:B------:R-:W-:-:S07]  /*0e00*/  MOV R7, UR14 ;  /* 0x0000000e00077c02 */ /* 0x000fce0008000f00 */
.L_x_1:
[----:B------:R-:W1:Y:S02]  /*0e10*/  LDCU UR6, c[0x0][0x3b0] ;  /* 0x00007600ff0677ac */ /* 0x000e640008000800 */
[----:B-1----:R-:W-:-:S04]  /*0e20*/  ULOP3.LUT UR6, UR6, 0x7, URZ, 0xc0, !UPT ;  /* 0x0000000706067892 */ /* 0x002fc8000f8ec0ff */
[----:B------:R-:W-:-:S04]  /*0e30*/  UISETP.NE.U32.AND UP0, UPT, UR6, URZ, UPT ;  /* 0x000000ff0600728c */ /* 0x000fc8000bf05070 */
[----:B------:R-:W-:-:S09]  /*0e40*/  UISETP.NE.AND.EX UP0, UPT, URZ, URZ, UPT, UP0 ;  /* 0x000000ffff00728c */ /* 0x000fd2000bf05300 */
[----:B------:R-:W-:Y:S05]  /*0e50*/  BRA.U !UP0, `(.L_x_3) ;  /* 0x0000000908f07547 */ /* 0x000fea000b800000 */
[----:B------:R-:W-:-:S04]  /*0e60*/  UIADD3 UR6, UP0, UPT, UR6, -0x1, URZ ;  /* 0xffffffff06067890 */ /* 0x000fc8000ff1e0ff */
[----:B------:R-:W-:Y:S02]  /*0e70*/  UIADD3.X UR7, UPT, UPT, URZ, -0x1, URZ, UP0, !UPT ;  /* 0xffffffffff077890 */ /* 0x000fe400087fe4ff */
[----:B------:R-:W-:-:S04]  /*0e80*/  UISETP.GE.U32.AND UP0, UPT, UR6, 0x3, UPT ;  /* 0x000000030600788c */ /* 0x000fc8000bf06070 */
[----:B------:R-:W-:-:S09]  /*0e90*/  UISETP.GE.U32.AND.EX UP0, UPT, UR7, URZ, UPT, UP0 ;  /* 0x000000ff0700728c */ /* 0x000fd2000bf06100 */
[----:B------:R-:W-:Y:S05]  /*0ea0*/  BRA.U !UP0, `(.L_x_4) ;  /* 0x0000000508607547 */ /* 0x000fea000b800000 */
[----:B------:R-:W1:Y:S01]  /*0eb0*/  LDCU.64 UR6, c[0x0][0x3a0] ;  /* 0x00007400ff0677ac */ /* 0x000e620008000a00 */
[----:B------:R-:W-:Y:S01]  /*0ec0*/  IMAD.IADD R26, R3, 0x1, R7 ;  /* 0x00000001031a7824 */ /* 0x000fe200078e0207 */
[----:B------:R-:W2:Y:S01]  /*0ed0*/  LDC.64 R14, c[0x0][0x380] ;  /* 0x0000e000ff0e7b82 */ /* 0x000ea20000000a00 */
[----:B------:R-:W-:Y:S01]  /*0ee0*/  IMAD R22, R10, UR5, RZ ;  /* 0x000000050a167c24 */ /* 0x000fe2000f8e02ff */
[----:B------:R-:W3:Y:S01]  /*0ef0*/  LDCU UR9, c[0x0][0x3a0] ;  /* 0x00007400ff0977ac */ /* 0x000ee20008000800 */
[----:B------:R-:W-:Y:S01]  /*0f00*/  VIADD R24, R26, 0x1 ;  /* 0x000000011a187836 */ /* 0x000fe20000000000 */
[----:B------:R-:W-:Y:S01]  /*0f10*/  SHF.R.S32.HI R8, RZ, 0x1f, R26 ;  /* 0x0000001fff087819 */ /* 0x000fe2000001141a */
[----:B------:R-:W-:-:S03]  /*0f20*/  IMAD R13, R11, UR4, R22 ;  /* 0x000000040b0d7c24 */ /* 0x000fc6000f8e0216 */
[----:B------:R-:W-:Y:S01]  /*0f30*/  SHF.R.S32.HI R12, RZ, 0x1f, R24 ;  /* 0x0000001fff0c7819 */ /* 0x000fe20000011418 */
[----:B------:R-:W4:Y:S01]  /*0f40*/  LDC.64 R18, c[0x0][0x388] ;  /* 0x0000e200ff127b82 */ /* 0x000f220000000a00 */
[----:B-1----:R-:W-:-:S04]  /*0f50*/  ISETP.GE.U32.AND P1, PT, R26, UR6, PT ;  /* 0x000000061a007c0c */ /* 0x002fc8000bf26070 */
[----:B------:R-:W-:Y:S02]  /*0f60*/  ISETP.GE.U32.AND.EX P1, PT, R8, UR7, PT, P1 ;  /* 0x0000000708007c0c */ /* 0x000fe4000bf26110 */
[----:B---3--:R-:W-:Y:S01]  /*0f70*/  ISETP.GE.U32.AND P2, PT, R24, UR9, PT ;  /* 0x0000000918007c0c */ /* 0x008fe2000bf46070 */
[----:B------:R-:W1:Y:S01]  /*0f80*/  LDC.64 R8, c[0x0][0x388] ;  /* 0x0000e200ff087b82 */ /* 0x000e620000000a00 */
[----:B------:R-:W-:Y:S02]  /*0f90*/  ISETP.GT.AND P1, PT, R26, -0x1, !P1 ;  /* 0xffffffff1a00780c */ /* 0x000fe40004f24270 */
[----:B------:R-:W-:Y:S02]  /*0fa0*/  ISETP.GE.U32.AND.EX P2, PT, R12, UR7, PT, P2 ;  /* 0x000000070c007c0c */ /* 0x000fe4000bf46120 */
[----:B------:R-:W-:Y:S02]  /*0fb0*/  PLOP3.LUT P1, PT, P0, P1, PT, 0x80, 0x8 ;  /* 0x000000000008781c */ /* 0x000fe40000723070 */
[----:B------:R-:W-:-:S04]  /*0fc0*/  ISETP.GT.AND P2, PT, R24, -0x1, !P2 ;  /* 0xffffffff1800780c */ /* 0x000fc80005744270 */
[----:B------:R-:W-:-:S07]  /*0fd0*/  PLOP3.LUT P2, PT, P0, P2, PT, 0x80, 0x8 ;  /* 0x000000000008781c */ /* 0x000fce0000745070 */
[----:B------:R-:W-:Y:S02]  /*0fe0*/  @P1 IMAD R12, R6, UR6, RZ ;  /* 0x00000006060c1c24 */ /* 0x000fe4000f8e02ff */
[----:B------:R-:W-:Y:S02]  /*0ff0*/  @P1 IMAD.MOV.U32 R27, RZ, RZ, RZ ;  /* 0x000000ffff1b1224 */ /* 0x000fe400078e00ff */
[C---:B------:R-:W-:Y:S02]  /*1000*/  @P1 IMAD R21, R5.reuse, UR7, R12 ;  /* 0x0000000705151c24 */ /* 0x040fe4000f8e020c */
[----:B------:R-:W-:-:S04]  /*1010*/  @P1 IMAD.WIDE.U32 R28, R5, UR6, R26 ;  /* 0x00000006051c1c25 */ /* 0x000fc8000f8e001a */
[----:B------:R-:W-:Y:S01]  /*1020*/  @P1 IMAD.IADD R22, R21, 0x1, R29 ;  /* 0x0000000115161824 */ /* 0x000fe200078e021d */
[----:B--2---:R-:W-:Y:S01]  /*1030*/  @P1 LEA R14, P3, R28, R14, 0x2 ;  /* 0x0000000e1c0e1211 */ /* 0x004fe200078610ff */
[----:B0-----:R-:W-:Y:S01]  /*1040*/  @P1 IMAD.MOV.U32 R21, RZ, RZ, R20 ;  /* 0x000000ffff151224 */ /* 0x001fe200078e0014 */
[----:B------:R-:W-:Y:S01]  /*1050*/  @P1 MOV R20, R7 ;  /* 0x0000000700141202 */ /* 0x000fe20000000f00 */
[----:B------:R-:W-:Y:S01]  /*1060*/  VIADD R12, R26, 0x2 ;  /* 0x000000021a0c7836 */ /* 0x000fe20000000000 */
[----:B------:R-:W-:Y:S01]  /*1070*/  @P1 LEA.HI.X R15, R28, R15, R22, 0x2, P3 ;  /* 0x0000000f1c0f1211 */ /* 0x000fe200018f1416 */
[----:B------:R-:W-:Y:S02]  /*1080*/  IMAD.MOV.U32 R27, RZ, RZ, RZ ;  /* 0x000000ffff1b7224 */ /* 0x000fe400078e00ff */
[----:B------:R-:W-:Y:S01]  /*1090*/  @P1 IMAD.WIDE.U32 R20, R10, UR4, R20 ;  /* 0x000000040a141c25 */ /* 0x000fe2000f8e0014 */
[----:B------:R-:W-:Y:S02]  /*10a0*/  ISETP.GE.U32.AND P3, PT, R12, UR9, PT ;  /* 0x000000090c007c0c */ /* 0x000fe4000bf66070 */
[----:B------:R-:W-:Y:S01]  /*10b0*/  SHF.R.S32.HI R22, RZ, 0x1f, R12 ;  /* 0x0000001fff167819 */ /* 0x000fe2000001140c */
[----:B------:R-:W-:Y:S01]  /*10c0*/  @P1 IMAD.IADD R21, R13, 0x1, R21 ;  /* 0x000000010d151824 */ /* 0x000fe200078e0215 */
[----:B-1----:R-:W-:Y:S01]  /*10d0*/  @P1 LEA R8, P4, R20, R8, 0x2 ;  /* 0x0000000814081211 */ /* 0x002fe200078810ff */
[----:B------:R-:W-:Y:S01]  /*10e0*/  @P2 IMAD.MOV.U32 R25, RZ, RZ, RZ ;  /* 0x000000ffff192224 */ /* 0x000fe200078e00ff */
[----:B------:R-:W-:Y:S01]  /*10f0*/  ISETP.GE.U32.AND.EX P3, PT, R22, UR7, PT, P3 ;  /* 0x0000000716007c0c */ /* 0x000fe2000bf66130 */
[----:B------:R-:W-:Y:S01]  /*1100*/  VIADD R22, R26, 0x3 ;  /* 0x000000031a167836 */ /* 0x000fe20000000000 */
[----:B------:R-:W-:Y:S01]  /*1110*/  @P1 LEA.HI.X R9, R20, R9, R21, 0x2, P4 ;  /* 0x0000000914091211 */ /* 0x000fe200020f1415 */
[----:B------:R-:W-:Y:S01]  /*1120*/  IMAD.MOV.U32 R26, RZ, RZ, R7 ;  /* 0x000000ffff1a7224 */ /* 0x000fe200078e0007 */
[----:B------:R-:W0:Y:S01]  /*1130*/  @P2 LDC.64 R20, c[0x0][0x380] ;  /* 0x0000e000ff142b82 */ /* 0x000e220000000a00 */
[----:B------:R-:W-:Y:S01]  /*1140*/  ISETP.GT.AND P3, PT, R12, -0x1, !P3 ;  /* 0xffffffff0c00780c */ /* 0x000fe20005f64270 */
[----:B------:R-:W-:Y:S01]  /*1150*/  @P2 IMAD.WIDE.U32 R24, R5, UR9, R24 ;  /* 0x0000000905182c25 */ /* 0x000fe2000f8e0018 */
[----:B------:R-:W-:Y:S01]  /*1160*/  ISETP.GE.U32.AND P4, PT, R22, UR9, PT ;  /* 0x0000000916007c0c */ /* 0x000fe2000bf86070 */
[----:B------:R-:W2:Y:S01]  /*1170*/  @P1 LDG.E.CONSTANT R15, desc[UR12][R14.64] ;  /* 0x0000000c0e0f1981 */ /* 0x000ea2000c1e9900 */
[----:B------:R-:W-:Y:S01]  /*1180*/  PLOP3.LUT P3, PT, P0, P3, PT, 0x80, 0x8 ;  /* 0x000000000008781c */ /* 0x000fe20000767070 */
[----:B------:R-:W-:Y:S01]  /*1190*/  IMAD.WIDE.U32 R28, R10, UR4, R26 ;  /* 0x000000040a1c7c25 */ /* 0x000fe2000f8e001a */
[----:B------:R-:W-:Y:S01]  /*11a0*/  SHF.R.S32.HI R23, RZ, 0x1f, R22 ;  /* 0x0000001fff177819 */ /* 0x000fe20000011416 */
[----:B------:R-:W2:Y:S02]  /*11b0*/  @P1 LDG.E.CONSTANT R8, desc[UR12][R8.64] ;  /* 0x0000000c08081981 */ /* 0x000ea4000c1e9900 */
[----:B------:R-:W-:Y:S01]  /*11c0*/  IMAD.IADD R13, R13, 0x1, R29 ;  /* 0x000000010d0d7824 */ /* 0x000fe200078e021d */
[----:B----4-:R-:W-:-:S02]  /*11d0*/  LEA R26, P5, R28, R18, 0x2 ;  /* 0x000000121c1a7211 */ /* 0x010fc400078a10ff */
[----:B------:R-:W-:Y:S02]  /*11e0*/  ISETP.GE.U32.AND.EX P4, PT, R23, UR7, PT, P4 ;  /* 0x0000000717007c0c */ /* 0x000fe4000bf86140 */
[----:B------:R-:W-:Y:S01]  /*11f0*/  LEA.HI.X R27, R28, R19, R13, 0x2, P5 ;  /* 0x000000131c1b7211 */ /* 0x000fe200028f140d */
[----:B------:R-:W-:Y:S01]  /*1200*/  @P2 IMAD R13, R6, UR9, RZ ;  /* 0x00000009060d2c24 */ /* 0x000fe2000f8e02ff */
[----:B------:R-:W-:Y:S01]  /*1210*/  ISETP.GT.AND P4, PT, R22, -0x1, !P4 ;  /* 0xffffffff1600780c */ /* 0x000fe20006784270 */
[----:B------:R-:W1:Y:S01]  /*1220*/  @P3 LDC.64 R18, c[0x0][0x380] ;  /* 0x0000e000ff123b82 */ /* 0x000e620000000a00 */
[----:B------:R-:W-:Y:S02]  /*1230*/  @P3 IMAD R28, R6, UR9, RZ ;  /* 0x00000009061c3c24 */ /* 0x000fe4000f8e02ff */
[C---:B------:R-:W-:Y:S01]  /*1240*/  @P2 IMAD R13, R5.reuse, UR7, R13 ;  /* 0x00000007050d2c24 */ /* 0x040fe2000f8e020d */
[----:B------:R-:W-:Y:S01]  /*1250*/  PLOP3.LUT P4, PT, P0, P4, PT, 0x80, 0x8 ;  /* 0x000000000008781c */ /* 0x000fe20000789070 */
[----:B------:R-:W-:Y:S01]  /*1260*/  @P3 IMAD R23, R5, UR7, R28 ;  /* 0x0000000705173c24 */ /* 0x000fe2000f8e021c */
[----:B0-----:R-:W-:-:S02]  /*1270*/  @P2 LEA R20, P5, R24, R20, 0x2 ;  /* 0x0000001418142211 */ /* 0x001fc400078a10ff */
[----:B------:R-:W-:-:S04]  /*1280*/  @P2 IADD3 R13, PT, PT, R13, R25, RZ ;  /* 0x000000190d0d2210 */ /* 0x000fc80007ffe0ff */
[----:B------:R-:W-:Y:S01]  /*1290*/  @P2 LEA.HI.X R21, R24, R21, R13, 0x2, P5 ;  /* 0x0000001518152211 */ /* 0x000fe200028f140d */
[----:B------:R-:W-:Y:S02]  /*12a0*/  @P3 IMAD.MOV.U32 R13, RZ, RZ, RZ ;  /* 0x000000ffff0d3224 */ /* 0x000fe400078e00ff */
[----:B------:R-:W-:-:S03]  /*12b0*/  @P3 IMAD.WIDE.U32 R24, R5, UR9, R12 ;  /* 0x0000000905183c25 */ /* 0x000fc6000f8e000c */
[----:B------:R0:W3:Y:S01]  /*12c0*/  @P2 LDG.E.CONSTANT R21, desc[UR12][R20.64] ;  /* 0x0000000c14152981 */ /* 0x0000e2000c1e9900 */
[----:B------:R-:W4:Y:S01]  /*12d0*/  @P4 LDC.64 R12, c[0x0][0x380] ;  /* 0x0000e000ff0c4b82 */ /* 0x000f220000000a00 */
[----:B------:R-:W-:Y:S01]  /*12e0*/  @P3 IMAD.IADD R23, R23, 0x1, R25 ;  /* 0x0000000117173824 */ /* 0x000fe200078e0219 */
[----:B-1----:R-:W-:-:S04]  /*12f0*/  @P3 LEA R18, P5, R24, R18, 0x2 ;  /* 0x0000001218123211 */ /* 0x002fc800078a10ff */
[----:B------:R-:W-:Y:S01]  /*1300*/  @P3 LEA.HI.X R19, R24, R19, R23, 0x2, P5 ;  /* 0x0000001318133211 */ /* 0x000fe200028f1417 */
[----:B------:R-:W-:Y:S02]  /*1310*/  @P4 IMAD R24, R6, UR9, RZ ;  /* 0x0000000906184c24 */ /* 0x000fe4000f8e02ff */
[----:B------:R-:W-:Y:S02]  /*1320*/  @P4 IMAD.MOV.U32 R23, RZ, RZ, RZ ;  /* 0x000000ffff174224 */ /* 0x000fe400078e00ff */
[C---:B------:R-:W-:Y:S01]  /*1330*/  @P4 IMAD R25, R5.reuse, UR7, R24 ;  /* 0x0000000705194c24 */ /* 0x040fe2000f8e0218 */
[----:B------:R-:W5:Y:S01]  /*1340*/  @P3 LDG.E.CONSTANT R19, desc[UR12][R18.64] ;  /* 0x0000000c12133981 */ /* 0x000f62000c1e9900 */
[----:B------:R-:W-:-:S03]  /*1350*/  @P4 IMAD.WIDE.U32 R22, R5, UR9, R22 ;  /* 0x0000000905164c25 */ /* 0x000fc6000f8e0016 */
[----:B------:R-:W5:Y:S01]  /*1360*/  @P4 LDG.E.CONSTANT R24, desc[UR12][R26.64+0xc] ;  /* 0x00000c0c1a184981 */ /* 0x000f62000c1e9900 */
[----:B------:R-:W-:-:S03]  /*1370*/  @P4 IMAD.IADD R25, R25, 0x1, R23 ;  /* 0x0000000119194824 */ /* 0x000fc600078e0217 */
[----:B------:R-:W3:Y:S01]  /*1380*/  @P2 LDG.E.CONSTANT R23, desc[UR12][R26.64+0x4] ;  /* 0x0000040c1a172981 */ /* 0x000ee2000c1e9900 */
[----:B----4-:R-:W-:-:S04]  /*1390*/  @P4 LEA R12, P5, R22, R12, 0x2 ;  /* 0x0000000c160c4211 */ /* 0x010fc800078a10ff */
[----:B------:R-:W-:Y:S02]  /*13a0*/  @P4 LEA.HI.X R13, R22, R13, R25, 0x2, P5 ;  /* 0x0000000d160d4211 */ /* 0x000fe400028f1419 */
[----:B------:R-:W5:Y:S04]  /*13b0*/  @P3 LDG.E.CONSTANT R22, desc[UR12][R26.64+0x8] ;  /* 0x0000080c1a163981 */ /* 0x000f68000c1e9900 */
[----:B------:R-:W4:Y:S01]  /*13c0*/  @P4 LDG.E.CONSTANT R13, desc[UR12][R12.64] ;  /* 0x0000000c0c0d4981 */ /* 0x000f22000c1e9900 */
[----:B------:R-:W-:Y:S02]  /*13d0*/  VIADD R7, R7, 0x4 ;  /* 0x0000000407077836 */ /* 0x000fe40000000000 */
[----:B0-----:R-:W-:Y:S02]  /*13e0*/  IMAD.MOV.U32 R20, RZ, RZ, RZ ;  /* 0x000000ffff147224 */ /* 0x001fe400078e00ff */
[----:B--2---:R-:W-:-:S04]  /*13f0*/  @P1 FFMA R2, R15, R8, R2 ;  /* 0x000000080f021223 */ /* 0x004fc80000000002 */
[----:B---3--:R-:W-:-:S04]  /*1400*/  @P2 FFMA R2, R21, R23, R2 ;  /* 0x0000001715022223 */ /* 0x008fc80000000002 */
[----:B-----5:R-:W-:-:S04]  /*1410*/  @P3 FFMA R2, R19, R22, R2 ;  /* 0x0000001613023223 */ /* 0x020fc80000000002 */
[----:B----4-:R-:W-:-:S07]  /*1420*/  @P4 FFMA R2, R13, R24, R2 ;  /* 0x000000180d024223 */ /* 0x010fce0000000002 */
.L_x_4:
[----:B------:R-:W-:-:S04]  /*1430*/  LOP3.LUT R8, R10, 0x3, RZ, 0xc0, !PT ;  /* 0x000000030a087812 */ /* 0x000fc800078ec0ff */
[----:B------:R-:W-:-:S04]  /*1440*/  ISETP.NE.U32.AND P1, PT, R8, RZ, PT ;  /* 0x000000ff0800720c */ /* 0x000fc80003f25070 */
[----:B------:R-:W-:-:S13]  /*1450*/  ISETP.NE.AND.EX P1, PT, RZ, RZ, PT, P1 ;  /* 0x000000ffff00720c */ /* 0x000fda0003f25310 */
[----:B------:R-:W-:Y:S05]  /*1460*/  @!P1 BRA `(.L_x_3) ;  /* 0x00000004006c9947 */ /* 0x000fea0003800000 */
[----:B------:R-:W-:Y:S02]  /*1470*/  ISETP.NE.U32.AND P1, PT, R8, 0x1, PT ;  /* 0x000000010800780c */ /* 0x000fe40003f25070 */
[----:B------:R-:W-:Y:S02]  /*1480*/  LOP3.LUT P3, RZ, R10, 0x1, RZ, 0xc0, !PT ;  /* 0x000000010aff7812 */ /* 0x000fe4000786c0ff */
[----:B------:R-:W-:-:S13]  /*1490*/  ISETP.NE.AND.EX P1, PT, RZ, RZ, PT, P1 ;  /* 0x000000ffff00720c */ /* 0x000fda0003f25310 */
[----:B------:R-:W-:Y:S05]  /*14a0*/  @!P1 BRA `(.L_x_5) ;  /* 0x0000000000e09947 */ /* 0x000fea0003800000 */
[----:B------:R-:W1:Y:S01]  /*14b0*/  LDCU.64 UR6, c[0x0][0x3a0] ;  /* 0x00007400ff0677ac */ /* 0x000e620008000a00 */
[----:B------:R-:W-:Y:S01]  /*14c0*/  IADD3 R24, PT, PT, R3, R7, RZ ;  /* 0x0000000703187210 */ /* 0x000fe20007ffe0ff */
[----:B------:R-:W2:Y:S01]  /*14d0*/  LDC.64 R14, c[0x0][0x388] ;  /* 0x0000e200ff0e7b82 */ /* 0x000ea20000000a00 */
[----:B------:R-:W3:Y:S02]  /*14e0*/  LDCU UR9, c[0x0][0x3a0] ;  /* 0x00007400ff0977ac */ /* 0x000ee40008000800 */
[----:B------:R-:W-:Y:S01]  /*14f0*/  SHF.R.S32.HI R8, RZ, 0x1f, R24 ;  /* 0x0000001fff087819 */ /* 0x000fe20000011418 */
[----:B------:R-:W-:-:S04]  /*1500*/  VIADD R22, R24, 0x1 ;  /* 0x0000000118167836 */ /* 0x000fc80000000000 */
[----:B------:R-:W4:Y:S01]  /*1510*/  LDC.64 R12, c[0x0][0x380] ;  /* 0x0000e000ff0c7b82 */ /* 0x000f220000000a00 */
[----:B-1----:R-:W-:-:S04]  /*1520*/  ISETP.GE.U32.AND P1, PT, R24, UR6, PT ;  /* 0x0000000618007c0c */ /* 0x002fc8000bf26070 */
[----:B------:R-:W-:Y:S02]  /*1530*/  ISETP.GE.U32.AND.EX P1, PT, R8, UR7, PT, P1 ;  /* 0x0000000708007c0c */ /* 0x000fe4000bf26110 */
[----:B---3--:R-:W-:Y:S02]  /*1540*/  ISETP.GE.U32.AND P2, PT, R22, UR9, PT ;  /* 0x0000000916007c0c */ /* 0x008fe4000bf46070 */
[----:B------:R-:W-:Y:S02]  /*1550*/  ISETP.GT.AND P1, PT, R24, -0x1, !P1 ;  /* 0xffffffff1800780c */ /* 0x000fe40004f24270 */
[----:B------:R-:W-:Y:S02]  /*1560*/  SHF.R.S32.HI R8, RZ, 0x1f, R22 ;  /* 0x0000001fff087819 */ /* 0x000fe40000011416 */
[----:B------:R-:W-:Y:S02]  /*1570*/  PLOP3.LUT P1, PT, P0, P1, PT, 0x80, 0x8 ;  /* 0x000000000008781c */ /* 0x000fe40000723070 */
[----:B------:R-:W-:-:S02]  /*1580*/  ISETP.GE.U32.AND.EX P2, PT, R8, UR7, PT, P2 ;  /* 0x0000000708007c0c */ /* 0x000fc4000bf46120 */
[----:B------:R-:W1:Y:S02]  /*1590*/  LDC.64 R8, c[0x0][0x380] ;  /* 0x0000e000ff087b82 */ /* 0x000e640000000a00 */
[----:B------:R-:W-:-:S04]  /*15a0*/  ISETP.GT.AND P2, PT, R22, -0x1, !P2 ;  /* 0xffffffff1600780c */ /* 0x000fc80005744270 */
[----:B------:R-:W-:-:S03]  /*15b0*/  PLOP3.LUT P2, PT, P0, P2, PT, 0x80, 0x8 ;  /* 0x000000000008781c */ /* 0x000fc60000745070 */
[----:B------:R-:W-:Y:S02]  /*15c0*/  @P1 IMAD R26, R10, UR5, RZ ;  /* 0x000000050a1a1c24 */ /* 0x000fe4000f8e02ff */
[----:B0-----:R-:W-:Y:S02]  /*15d0*/  @P1 IMAD.MOV.U32 R21, RZ, RZ, R20 ;  /* 0x000000ffff151224 */ /* 0x001fe400078e0014 */
[----:B------:R-:W-:Y:S02]  /*15e0*/  @P1 IMAD.MOV.U32 R20, RZ, RZ, R7 ;  /* 0x000000ffff141224 */ /* 0x000fe400078e0007 */
[----:B------:R-:W-:Y:S02]  /*15f0*/  @P1 IMAD R18, R6, UR6, RZ ;  /* 0x0000000606121c24 */ /* 0x000fe4000f8e02ff */
[----:B------:R-:W-:Y:S02]  /*1600*/  @P1 IMAD R19, R11, UR4, R26 ;  /* 0x000000040b131c24 */ /* 0x000fe4000f8e021a */
[----:B------:R-:W-:-:S04]  /*1610*/  @P1 IMAD.WIDE.U32 R20, R10, UR4, R20 ;  /* 0x000000040a141c25 */ /* 0x000fc8000f8e0014 */
[----:B------:R-:W-:Y:S01]  /*1620*/  @P1 IMAD.MOV.U32 R25, RZ, RZ, RZ ;  /* 0x000000ffff191224 */ /* 0x000fe200078e00ff */
[C---:B--2---:R-:W-:Y:S01]  /*1630*/  @P1 LEA R14, P4, R20.reuse, R14, 0x2 ;  /* 0x0000000e140e1211 */ /* 0x044fe200078810ff */
[----:B------:R-:W-:Y:S02]  /*1640*/  @P1 IMAD R23, R5, UR7, R18 ;  /* 0x0000000705171c24 */ /* 0x000fe4000f8e0212 */
[----:B------:R-:W-:Y:S02]  /*1650*/  @P1 IMAD.IADD R21, R19, 0x1, R21 ;  /* 0x0000000113151824 */ /* 0x000fe400078e0215 */
[----:B------:R-:W0:Y:S01]  /*1660*/  LDC.64 R18, c[0x0][0x388] ;  /* 0x0000e200ff127b82 */ /* 0x000e220000000a00 */
[----:B------:R-:W-:Y:S02]  /*1670*/  @P1 IMAD.WIDE.U32 R24, R5, UR6, R24 ;  /* 0x0000000605181c25 */ /* 0x000fe4000f8e0018 */
[----:B------:R-:W-:Y:S02]  /*1680*/  @P1 LEA.HI.X R15, R20, R15, R21, 0x2, P4 ;  /* 0x0000000f140f1211 */ /* 0x000fe400020f1415 */
[----:B------:R-:W-:Y:S01]  /*1690*/  @P1 IMAD.IADD R23, R23, 0x1, R25 ;  /* 0x0000000117171824 */ /* 0x000fe200078e0219 */
[----:B----4-:R-:W-:Y:S01]  /*16a0*/  @P1 LEA R12, P4, R24, R12, 0x2 ;  /* 0x0000000c180c1211 */ /* 0x010fe200078810ff */
[----:B------:R-:W-:-:S02]  /*16b0*/  @P2 IMAD R20, R6, UR9, RZ ;  /* 0x0000000906142c24 */ /* 0x000fc4000f8e02ff */
[----:B------:R-:W-:Y:S01]  /*16c0*/  @P2 IMAD.MOV.U32 R21, RZ, RZ, RZ ;  /* 0x000000ffff152224 */ /* 0x000fe200078e00ff */
[----:B------:R-:W-:Y:S01]  /*16d0*/  @P1 LEA.HI.X R13, R24, R13, R23, 0x2, P4 ;  /* 0x0000000d180d1211 */ /* 0x000fe200020f1417 */
[C---:B------:R-:W-:Y:S01]  /*16e0*/  @P2 IMAD R25, R5.reuse, UR7, R20 ;  /* 0x0000000705192c24 */ /* 0x040fe2000f8e0214 */
[----:B------:R-:W-:Y:S01]  /*16f0*/  @P2 MOV R23, RZ ;  /* 0x000000ff00172202 */ /* 0x000fe20000000f00 */
[C---:B------:R-:W-:Y:S01]  /*1700*/  @P2 IMAD R24, R10.reuse, UR5, RZ ;  /* 0x000000050a182c24 */ /* 0x040fe2000f8e02ff */
[----:B------:R-:W2:Y:S01]  /*1710*/  @P1 LDG.E.CONSTANT R15, desc[UR12][R14.64] ;  /* 0x0000000c0e0f1981 */ /* 0x000ea2000c1e9900 */
[----:B------:R-:W-:Y:S02]  /*1720*/  @P2 IMAD.MOV.U32 R20, RZ, RZ, R7 ;  /* 0x000000ffff142224 */ /* 0x000fe400078e0007 */
[----:B------:R-:W-:Y:S01]  /*1730*/  @P2 IMAD.WIDE.U32 R22, R5, UR9, R22 ;  /* 0x0000000905162c25 */ /* 0x000fe2000f8e0016 */
[----:B------:R-:W2:Y:S03]  /*1740*/  @P1 LDG.E.CONSTANT R13, desc[UR12][R12.64] ;  /* 0x0000000c0c0d1981 */ /* 0x000ea6000c1e9900 */
[----:B------:R-:W-:Y:S01]  /*1750*/  @P2 IMAD.WIDE.U32 R20, R10, UR4, R20 ;  /* 0x000000040a142c25 */ /* 0x000fe2000f8e0014 */
[----:B-1----:R-:W-:-:S03]  /*1760*/  @P2 LEA R8, P4, R22, R8, 0x2 ;  /* 0x0000000816082211 */ /* 0x002fc600078810ff */
[----:B------:R-:W-:Y:S01]  /*1770*/  @P2 IMAD R27, R11, UR4, R24 ;  /* 0x000000040b1b2c24 */ /* 0x000fe2000f8e0218 */
[----:B0-----:R-:W-:Y:S01]  /*1780*/  @P2 LEA R18, P5, R20, R18, 0x2 ;  /* 0x0000001214122211 */ /* 0x001fe200078a10ff */
[----:B------:R-:W-:Y:S02]  /*1790*/  @P2 IMAD.IADD R25, R25, 0x1, R23 ;  /* 0x0000000119192824 */ /* 0x000fe400078e0217 */
[----:B------:R-:W-:-:S03]  /*17a0*/  @P2 IMAD.IADD R27, R27, 0x1, R21 ;  /* 0x000000011b1b2824 */ /* 0x000fc600078e0215 */
[----:B------:R-:W-:Y:S02]  /*17b0*/  @P2 LEA.HI.X R9, R22, R9, R25, 0x2, P4 ;  /* 0x0000000916092211 */ /* 0x000fe400020f1419 */
[----:B------:R-:W-:-:S04]  /*17c0*/  @P2 LEA.HI.X R19, R20, R19, R27, 0x2, P5 ;  /* 0x0000001314132211 */ /* 0x000fc800028f141b */
[----:B------:R-:W3:Y:S04]  /*17d0*/  @P2 LDG.E.CONSTANT R9, desc[UR12][R8.64] ;  /* 0x0000000c08092981 */ /* 0x000ee8000c1e9900 */
[----:B------:R-:W3:Y:S01]  /*17e0*/  @P2 LDG.E.CONSTANT R18, desc[UR12][R18.64+0x4] ;  /* 0x0000040c12122981 */ /* 0x000ee2000c1e9900 */
[----:B------:R-:W-:Y:S02]  /*17f0*/  IMAD.MOV.U32 R20, RZ, RZ, RZ ;  /* 0x000000ffff147224 */ /* 0x000fe400078e00ff */
[----:B------:R-:W-:Y:S02]  /*1800*/  VIADD R7, R7, 0x2 ;  /* 0x0000000207077836 */ /* 0x000fe40000000000 */
[----:B--2---:R-:W-:-:S04]  /*1810*/  @P1 FFMA R2, R15, R13, R2 ;  /* 0x0000000d0f021223 */ /* 0x004fc80000000002 */
[----:B---3--:R-:W-:-:S07]  /*1820*/  @P2 FFMA R2, R9, R18, R2 ;  /* 0x0000001209022223 */ /* 0x008fce0000000002 */
.L_x_5:
[----:B------:R-:W-:Y:S05]  /*1830*/  @!P3 BRA `(.L_x_3) ;  /* 0x000000000078b947 */ /* 0x000fea0003800000 */
[----:B------:R-:W1:Y:S01]  /*1840*/  LDCU.64 UR6, c[0x0][0x3a0] ;  /* 0x00007400ff0677ac */ /* 0x000e620008000a00 */
[----:B------:R-:W-:Y:S01]  /*1850*/  IADD3 R14, PT, PT, R3, R7, RZ ;  /* 0x00000007030e7210 */ /* 0x000fe20007ffe0ff */
[----:B------:R-:W-:Y:S03]  /*1860*/  BSSY.RECONVERGENT B0, `(.L_x_3) ;  /* 0x000001b000007945 */ /* 0x000fe60003800200 */
[----:B------:R-:W-:Y:S02]  /*1870*/  SHF.R.S32.HI R8, RZ, 0x1f, R14 ;  /* 0x0000001fff087819 */ /* 0x000fe4000001140e */
[----:B-1----:R-:W-:-:S04]  /*1880*/  ISETP.GE.U32.AND P1, PT, R14, UR6, PT ;  /* 0x000000060e007c0c */ /* 0x002fc8000bf26070 */
[----:B------:R-:W-:-:S04]  /*1890*/  ISETP.GE.U32.AND.EX P1, PT, R8, UR7, PT, P1 ;  /* 0x0000000708007c0c */ /* 0x000fc8000bf26110 */
[----:B------:R-:W-:-:S04]  /*18a0*/  ISETP.GT.AND P1, PT, R14, -0x1, !P1 ;  /* 0xffffffff0e00780c */ /* 0x000fc80004f24270 */
[----:B------:R-:W-:-:S13]  /*18b0*/  PLOP3.LUT P1, PT, P0, P1, PT, 0x80, 0x8 ;  /* 0x000000000008781c */ /* 0x000fda0000723070 */
[----:B------:R-:W-:Y:S05]  /*18c0*/  @!P1 BRA `(.L_x_6) ;  /* 0x0000000000509947 */ /* 0x000fea0003800000 */
[----:B------:R-:W1:Y:S01]  /*18d0*/  LDC.64 R12, c[0x0][0x380] ;  /* 0x0000e000ff0c7b82 */ /* 0x000e620000000a00 */
[----:B------:R-:W-:Y:S02]  /*18e0*/  IMAD R6, R6, UR6, RZ ;  /* 0x0000000606067c24 */ /* 0x000fe4000f8e02ff */
[----:B------:R-:W-:Y:S02]  /*18f0*/  IMAD.MOV.U32 R15, RZ, RZ, RZ ;  /* 0x000000ffff0f7224 */ /* 0x000fe400078e00ff */
[----:B------:R-:W-:Y:S02]  /*1900*/  IMAD R19, R5, UR7, R6 ;  /* 0x0000000705137c24 */ /* 0x000fe4000f8e0206 */
[----:B------:R-:W-:Y:S01]  /*1910*/  IMAD.MOV.U32 R6, RZ, RZ, R7 ;  /* 0x000000ffff067224 */ /* 0x000fe200078e0007 */
[----:B------:R-:W2:Y:S01]  /*1920*/  LDC.64 R8, c[0x0][0x388] ;  /* 0x0000e200ff087b82 */ /* 0x000ea20000000a00 */
[----:B------:R-:W-:Y:S02]  /*1930*/  IMAD R18, R10, UR5, RZ ;  /* 0x000000050a127c24 */ /* 0x000fe4000f8e02ff */
[----:B0-----:R-:W-:-:S02]  /*1940*/  IMAD.MOV.U32 R7, RZ, RZ, R20 ;  /* 0x000000ffff077224 */ /* 0x001fc400078e0014 */
[----:B------:R-:W-:-:S04]  /*1950*/  IMAD.WIDE.U32 R14, R5, UR6, R14 ;  /* 0x00000006050e7c25 */ /* 0x000fc8000f8e000e */
[----:B------:R-:W-:-:S04]  /*1960*/  IMAD.WIDE.U32 R6, R10, UR4, R6 ;  /* 0x000000040a067c25 */ /* 0x000fc8000f8e0006 */
[----:B------:R-:W-:Y:S02]  /*1970*/  IMAD R5, R11, UR4, R18 ;  /* 0x000000040b057c24 */ /* 0x000fe4000f8e0212 */
[----:B------:R-:W-:Y:S01]  /*1980*/  IMAD.IADD R10, R19, 0x1, R15 ;  /* 0x00000001130a7824 */ /* 0x000fe200078e020f */
[----:B-1----:R-:W-:Y:S01]  /*1990*/  LEA R12, P0, R14, R12, 0x2 ;  /* 0x0000000c0e0c7211 */ /* 0x002fe200078010ff */
[----:B------:R-:W-:-:S03]  /*19a0*/  IMAD.IADD R5, R5, 0x1, R7 ;  /* 0x0000000105057824 */ /* 0x000fc600078e0207 */
[----:B------:R-:W-:Y:S02]  /*19b0*/  LEA.HI.X R13, R14, R13, R10, 0x2, P0 ;  /* 0x0000000d0e0d7211 */ /* 0x000fe400000f140a */
[----:B--2---:R-:W-:-:S04]  /*19c0*/  LEA R8, P1, R6, R8, 0x2 ;  /* 0x0000000806087211 */ /* 0x004fc800078210ff */
[----:B------:R-:W2:Y:S01]  /*19d0*/  LDG.E.CONSTANT R13, desc[UR12][R12.64] ;  /* 0x0000000c0c0d7981 */ /* 0x000ea2000c1e9900 */
[----:B------:R-:W-:-:S05]  /*19e0*/  LEA.HI.X R9, R6, R9, R5, 0x2, P1 ;  /* 0x0000000906097211 */ /* 0x000fca00008f1405 */
[----:B------:R-:W2:Y:S02]  /*19f0*/  LDG.E.CONSTANT R8, desc[UR12][R8.64] ;  /* 0x0000000c08087981 */ /* 0x000ea4000c1e9900 */
[----:B--2---:R-:W-:-:S07]  /*1a00*/  FFMA R2, R13, R8, R2 ;  /* 0x000000080d027223 */ /* 0x004fce0000000002 */
.L_x_6:
[----:B------:R-:W-:Y:S05]  /*1a10*/  BSYNC.RECONVERGENT B0 ;  /* 0x0000000000007941 */ /* 0x000fea0003800200 */
.L_x_3:
[----:B------:R-:W1:Y:S01]  /*1a20*/  LDCU.64 UR6, c[0x0][0x3a8] ;  /* 0x00007500ff0677ac */ /* 0x000e620008000a00 */
[----:B------:R-:W-:-:S04]  /*1a30*/  UIADD3 UR4, UP0, UPT, UR4, 0x1, URZ ;  /* 0x0000000104047890 */ /* 0x000fc8000ff1e0ff */
[----:B------:R-:W-:Y:S02]  /*1a40*/  UIADD3.X UR5, UPT, UPT, URZ, UR5, URZ, UP0, !UPT ;  /* 0x00000005ff057290 */ /* 0x000fe400087fe4ff */
[----:B-1----:R-:W-:-:S04]  /*1a50*/  UISETP.GE.U32.AND UP0, UPT, UR4, UR6, UPT ;  /* 0x000000060400728c */ /* 0x002fc8000bf06070 */
[----:B------:R-:W-:-:S09]  /*1a60*/  UISETP.GE.U32.AND.EX UP0, UPT, UR5, UR7, UPT, UP0 ;  /* 0x000000070500728c */ /* 0x000fd2000bf06100 */
[----:B------:R-:W-:Y:S05]  /*1a70*/  BRA.U !UP0, `(.L_x_7) ;  /* 0xffffffe908007547 */ /* 0x000fea000b83ffff */
.L_x_0:
[----:B------:R-:W1:Y:S01]  /*1a80*/  LDCU.64 UR10, c[0x0][0x3a0] ;  /* 0x00007400ff0a77ac */ /* 0x000e620008000a00 */
[--C-:B------:R-:W-:Y:S01]  /*1a90*/  SHF.R.S32.HI R17, RZ, 0x1f, R16.reuse ;  /* 0x0000001fff117819 */ /* 0x100fe20000011410 */
[----:B------:R-:W2:Y:S02]  /*1aa0*/  LDCU.64 UR6, c[0x0][0x390] ;  /* 0x00007200ff0677ac */ /* 0x000ea40008000a00 */
[----:B-1----:R-:W-:-:S04]  /*1ab0*/  IMAD.WIDE.U32 R16, R0, UR10, R16 ;  /* 0x0000000a00107c25 */ /* 0x002fc8000f8e0010 */
[----:B------:R-:W-:Y:S01]  /*1ac0*/  IMAD R3, R0, UR11, R17 ;  /* 0x0000000b00037c24 */ /* 0x000fe2000f8e0211 */
[----:B--2---:R-:W-:-:S04]  /*1ad0*/  LEA R4, P0, R16, UR6, 0x2 ;  /* 0x0000000610047c11 */ /* 0x004fc8000f8010ff */
[----:B------:R-:W-:-:S05]  /*1ae0*/  LEA.HI.X R5, R16, UR7, R3, 0x2, P0 ;  /* 0x0000000710057c11 */ /* 0x000fca00080f1403 */
[----:B------:R-:W-:Y:S01]  /*1af0*/  STG.E desc[UR12][R4.64], R2 ;  /* 0x0000000204007986 */ /* 0x000fe2000c10190c */
[----:B------:R-:W-:Y:S05]  /*1b00*/  EXIT ;  /* 0x000000000000794d */ /* 0x000fea0003800000 */
.L_x_8:
[----:B------:R-:W-:-:S00]  /*1b10*/  BRA `(.L_x_8) ;  /* 0xfffffffc00fc7947 */ /* 0x000fc0000383ffff */
[----:B------:R-:W-:-:S00]  /*1b20*/  NOP ;  /* 0x0000000000007918 */ /* 0x000fc00000000000 */
        /* <DEDUP_REMOVED lines=13> */
.L_x_9:


//--------------------- .nv.shared.reserved.0     --------------------------
	.section	.nv.shared.reserved.0,"aw",@nobits
	.weak		__nv_reservedSMEM_offset_0_alias
	.size		__nv_reservedSMEM_offset_0_alias, 0, 64
	.other		__nv_reservedSMEM_offset_0_alias,@"STO_CUDA_RESERVED_SHARED STV_DEFAULT"
__nv_reservedSMEM_offset_0_alias:
	.zero		0
	.zero		64


//--------------------- .nv.constant0._Z6conv2DPKfS0_Pfmmmm --------------------------
	.section	.nv.constant0._Z6conv2DPKfS0_Pfmmmm,"a",@progbits
	.sectionflags	@""
	.align	4
.nv.constant0._Z6conv2DPKfS0_Pfmmmm:
	.zero		952


//--------------------- SYMBOLS --------------------------

	.type		.nv.reservedSmem.offset0,@object
	.size		.nv.reservedSmem.offset0,0x4
